	.target	sm_100a

	.elftype	@"ET_EXEC"


//--------------------- .note.nv.tkinfo           --------------------------
	.section	.note.nv.tkinfo,"",@"SHT_NOTE"
	.sectionflags	@"SHF_NOTE_NV_TKINFO"
	.tkinfo
        /*0018*/ 	.word	0x00000002
        /*0030*/ 	.string	""
        /*0030*/ 	.string	"ptxas"
        /*0030*/ 	.string	"Cuda compilation tools, release 13.0, V13.0.88"
        /*0030*/ 	.string	"Build cuda_13.0.r13.0/compiler.36424714_0"
        /*0030*/ 	.string	"-arch sm_100a -m 64 "



//--------------------- .note.nv.cuinfo           --------------------------
	.section	.note.nv.cuinfo,"",@"SHT_NOTE"
	.sectionflags	@"SHF_NOTE_NV_CUINFO"
        /*0018*/ 	.short	0x0002
        /*001a*/ 	.short	0x0064
        /*001c*/ 	.short	0x0082
	.zero		2


//--------------------- .nv.info                  --------------------------
	.section	.nv.info,"",@"SHT_CUDA_INFO"
	.align	4


	//----- nvinfo : EIATTR_REGCOUNT
	.align		4
        /*0000*/ 	.byte	0x04, 0x2f
        /*0002*/ 	.short	(.L_20 - .L_19)
	.align		4
.L_19:
        /*0004*/ 	.word	index@(_ZN7cutlass13device_kernelINS_4gemm6kernel13GemmUniversalIN4cute5tupleIJiiiiEEENS1_10collective13CollectiveMmaINS1_35MainloopSm100TmaUmmaWarpSpecializedILi5ELi2ELi4ENS5_IJNS4_1CILi2EEENSA_ILi1EEESC_EEEEENS5_IJNSA_ILi64EEENSA_ILi256EEENSA_ILi128EEEEEENS_12float_e5m2_tENS5_IJlSC_lEEESJ_SK_NS4_8TiledMMAINS4_8MMA_AtomIJNS4_10MMA_TraitsINS4_19SM100_MMA_F8F6F4_SSEJSJ_SJ_fSF_SG_NS4_17integral_constantINS4_4UMMA5MajorELSR_0EEESS_NSP_INSQ_7ScaleInELST_0EEESU_EEEEEENS4_6LayoutINS5_IJSC_SC_SC_EEENS5_IJNSA_ILi0EEESZ_SZ_EEEEENS5_IJNS4_10UnderscoreES12_S12_EEEEENS4_13SM90_TMA_LOADENS4_14ComposedLayoutINS4_7SwizzleILi3ELi4ELi3EEENS4_18smem_ptr_flag_bitsILi8EEENSX_INS5_IJNSA_ILi8EEESH_EEENS5_IJSH_SC_EEEEEEEvNS4_8identityENS4_23SM90_TMA_LOAD_MULTICASTES1F_vS1G_EENS_8epilogue10collective18CollectiveEpilogueINS1J_23Sm100TmaWarpSpecializedILi4ELi2ELi32ELb0ELb0EEEJSI_NS5_IJNSX_ISF_SC_EES1O_EEESJ_SK_SJ_SK_NS1J_6fusion15FusionCallbacksIS1N_NS1Q_17LinearCombinationISJ_fSJ_fLNS_15FloatRoundStyleE2EEESI_S1P_JEEENS4_5SM1004TMEM4LOAD26SM100_TMEM_LOAD_16dp32b32xES15_NS16_INS17_ILi2ELi4ELi3EEES1A_NSX_INS5_IJS1B_SF_EEENS5_IJSF_SC_EEEEEEENS4_39AutoVectorizingCopyWithAssumedAlignmentILi128EEENS4_14SM90_TMA_STOREES24_S26_S26_EEEvvEEEEvNT_6ParamsE)
        /*0008*/ 	.word	0x00000075


	//----- nvinfo : EIATTR_FRAME_SIZE
	.align		4
.L_20:
        /*000c*/ 	.byte	0x04, 0x11
        /*000e*/ 	.short	(.L_22 - .L_21)
	.align		4
.L_21:
        /*0010*/ 	.word	index@($__internal_2_$__cuda_sm10x_tcgen05_guardrail_trap_unallocated_columns_being_dealloced)
        /*0014*/ 	.word	0x00000000


	//----- nvinfo : EIATTR_FRAME_SIZE
	.align		4
.L_22:
        /*0018*/ 	.byte	0x04, 0x11
        /*001a*/ 	.short	(.L_24 - .L_23)
	.align		4
.L_23:
        /*001c*/ 	.word	index@($__internal_1_$__cuda_sm10x_tcgen05_guardrail_trap_phase_invalid_during_alloc)
        /*0020*/ 	.word	0x00000000


	//----- nvinfo : EIATTR_FRAME_SIZE
	.align		4
.L_24:
        /*0024*/ 	.byte	0x04, 0x11
        /*0026*/ 	.short	(.L_26 - .L_25)
	.align		4
.L_25:
        /*0028*/ 	.word	index@($__internal_0_$__cuda_sm10x_tcgen05_guardrail_trap_col_being_dealloced_not_returned_by_alloc)
        /*002c*/ 	.word	0x00000000


	//----- nvinfo : EIATTR_FRAME_SIZE
	.align		4
.L_26:
        /*0030*/ 	.byte	0x04, 0x11
        /*0032*/ 	.short	(.L_28 - .L_27)
	.align		4
.L_27:
        /*0034*/ 	.word	index@(_ZN7cutlass13device_kernelINS_4gemm6kernel13GemmUniversalIN4cute5tupleIJiiiiEEENS1_10collective13CollectiveMmaINS1_35MainloopSm100TmaUmmaWarpSpecializedILi5ELi2ELi4ENS5_IJNS4_1CILi2EEENSA_ILi1EEESC_EEEEENS5_IJNSA_ILi64EEENSA_ILi256EEENSA_ILi128EEEEEENS_12float_e5m2_tENS5_IJlSC_lEEESJ_SK_NS4_8TiledMMAINS4_8MMA_AtomIJNS4_10MMA_TraitsINS4_19SM100_MMA_F8F6F4_SSEJSJ_SJ_fSF_SG_NS4_17integral_constantINS4_4UMMA5MajorELSR_0EEESS_NSP_INSQ_7ScaleInELST_0EEESU_EEEEEENS4_6LayoutINS5_IJSC_SC_SC_EEENS5_IJNSA_ILi0EEESZ_SZ_EEEEENS5_IJNS4_10UnderscoreES12_S12_EEEEENS4_13SM90_TMA_LOADENS4_14ComposedLayoutINS4_7SwizzleILi3ELi4ELi3EEENS4_18smem_ptr_flag_bitsILi8EEENSX_INS5_IJNSA_ILi8EEESH_EEENS5_IJSH_SC_EEEEEEEvNS4_8identityENS4_23SM90_TMA_LOAD_MULTICASTES1F_vS1G_EENS_8epilogue10collective18CollectiveEpilogueINS1J_23Sm100TmaWarpSpecializedILi4ELi2ELi32ELb0ELb0EEEJSI_NS5_IJNSX_ISF_SC_EES1O_EEESJ_SK_SJ_SK_NS1J_6fusion15FusionCallbacksIS1N_NS1Q_17LinearCombinationISJ_fSJ_fLNS_15FloatRoundStyleE2EEESI_S1P_JEEENS4_5SM1004TMEM4LOAD26SM100_TMEM_LOAD_16dp32b32xES15_NS16_INS17_ILi2ELi4ELi3EEES1A_NSX_INS5_IJS1B_SF_EEENS5_IJSF_SC_EEEEEEENS4_39AutoVectorizingCopyWithAssumedAlignmentILi128EEENS4_14SM90_TMA_STOREES24_S26_S26_EEEvvEEEEvNT_6ParamsE)
        /*0038*/ 	.word	0x00000000


	//----- nvinfo : EIATTR_MIN_STACK_SIZE
	.align		4
.L_28:
        /*003c*/ 	.byte	0x04, 0x12
        /*003e*/ 	.short	(.L_30 - .L_29)
	.align		4
.L_29:
        /*0040*/ 	.word	index@(_ZN7cutlass13device_kernelINS_4gemm6kernel13GemmUniversalIN4cute5tupleIJiiiiEEENS1_10collective13CollectiveMmaINS1_35MainloopSm100TmaUmmaWarpSpecializedILi5ELi2ELi4ENS5_IJNS4_1CILi2EEENSA_ILi1EEESC_EEEEENS5_IJNSA_ILi64EEENSA_ILi256EEENSA_ILi128EEEEEENS_12float_e5m2_tENS5_IJlSC_lEEESJ_SK_NS4_8TiledMMAINS4_8MMA_AtomIJNS4_10MMA_TraitsINS4_19SM100_MMA_F8F6F4_SSEJSJ_SJ_fSF_SG_NS4_17integral_constantINS4_4UMMA5MajorELSR_0EEESS_NSP_INSQ_7ScaleInELST_0EEESU_EEEEEENS4_6LayoutINS5_IJSC_SC_SC_EEENS5_IJNSA_ILi0EEESZ_SZ_EEEEENS5_IJNS4_10UnderscoreES12_S12_EEEEENS4_13SM90_TMA_LOADENS4_14ComposedLayoutINS4_7SwizzleILi3ELi4ELi3EEENS4_18smem_ptr_flag_bitsILi8EEENSX_INS5_IJNSA_ILi8EEESH_EEENS5_IJSH_SC_EEEEEEEvNS4_8identityENS4_23SM90_TMA_LOAD_MULTICASTES1F_vS1G_EENS_8epilogue10collective18CollectiveEpilogueINS1J_23Sm100TmaWarpSpecializedILi4ELi2ELi32ELb0ELb0EEEJSI_NS5_IJNSX_ISF_SC_EES1O_EEESJ_SK_SJ_SK_NS1J_6fusion15FusionCallbacksIS1N_NS1Q_17LinearCombinationISJ_fSJ_fLNS_15FloatRoundStyleE2EEESI_S1P_JEEENS4_5SM1004TMEM4LOAD26SM100_TMEM_LOAD_16dp32b32xES15_NS16_INS17_ILi2ELi4ELi3EEES1A_NSX_INS5_IJS1B_SF_EEENS5_IJSF_SC_EEEEEEENS4_39AutoVectorizingCopyWithAssumedAlignmentILi128EEENS4_14SM90_TMA_STOREES24_S26_S26_EEEvvEEEEvNT_6ParamsE)
        /*0044*/ 	.word	0x00000000
.L_30:


//--------------------- .nv.compat                --------------------------
	.section	.nv.compat,"",@"SHT_CUDA_COMPAT_INFO"
	.align	4
        /*0000*/ 	.byte	0x02, 0x09, 0x01, 0x00, 0x02, 0x02, 0x02, 0x00, 0x02, 0x05, 0x05, 0x00, 0x03, 0x07, 0x01, 0x01
        /*0010*/ 	.byte	0x02, 0x03, 0x01, 0x00, 0x02, 0x06, 0x01, 0x00, 0x04, 0x0b, 0x08, 0x00, 0x09, 0x00, 0x00, 0x00
        /*0020*/ 	.byte	0x00, 0x00, 0x00, 0x00


//--------------------- .nv.info._ZN7cutlass13device_kernelINS_4gemm6kernel13GemmUniversalIN4cute5tupleIJiiiiEEENS1_10collective13CollectiveMmaINS1_35MainloopSm100TmaUmmaWarpSpecializedILi5ELi2ELi4ENS5_IJNS4_1CILi2EEENSA_ILi1EEESC_EEEEENS5_IJNSA_ILi64EEENSA_ILi256EEENSA_ILi128EEEEEENS_12float_e5m2_tENS5_IJlSC_lEEESJ_SK_NS4_8TiledMMAINS4_8MMA_AtomIJNS4_10MMA_TraitsINS4_19SM100_MMA_F8F6F4_SSEJSJ_SJ_fSF_SG_NS4_17integral_constantINS4_4UMMA5MajorELSR_0EEESS_NSP_INSQ_7ScaleInELST_0EEESU_EEEEEENS4_6LayoutINS5_IJSC_SC_SC_EEENS5_IJNSA_ILi0EEESZ_SZ_EEEEENS5_IJNS4_10UnderscoreES12_S12_EEEEENS4_13SM90_TMA_LOADENS4_14ComposedLayoutINS4_7SwizzleILi3ELi4ELi3EEENS4_18smem_ptr_flag_bitsILi8EEENSX_INS5_IJNSA_ILi8EEESH_EEENS5_IJSH_SC_EEEEEEEvNS4_8identityENS4_23SM90_TMA_LOAD_MULTICASTES1F_vS1G_EENS_8epilogue10collective18CollectiveEpilogueINS1J_23Sm100TmaWarpSpecializedILi4ELi2ELi32ELb0ELb0EEEJSI_NS5_IJNSX_ISF_SC_EES1O_EEESJ_SK_SJ_SK_NS1J_6fusion15FusionCallbacksIS1N_NS1Q_17LinearCombinationISJ_fSJ_fLNS_15FloatRoundStyleE2EEESI_S1P_JEEENS4_5SM1004TMEM4LOAD26SM100_TMEM_LOAD_16dp32b32xES15_NS16_INS17_ILi2ELi4ELi3EEES1A_NSX_INS5_IJS1B_SF_EEENS5_IJSF_SC_EEEEEEENS4_39AutoVectorizingCopyWithAssumedAlignmentILi128EEENS4_14SM90_TMA_STOREES24_S26_S26_EEEvvEEEEvNT_6ParamsE --------------------------
	.section	.nv.info._ZN7cutlass13device_kernelINS_4gemm6kernel13GemmUniversalIN4cute5tupleIJiiiiEEENS1_10collective13CollectiveMmaINS1_35MainloopSm100TmaUmmaWarpSpecializedILi5ELi2ELi4ENS5_IJNS4_1CILi2EEENSA_ILi1EEESC_EEEEENS5_IJNSA_ILi64EEENSA_ILi256EEENSA_ILi128EEEEEENS_12float_e5m2_tENS5_IJlSC_lEEESJ_SK_NS4_8TiledMMAINS4_8MMA_AtomIJNS4_10MMA_TraitsINS4_19SM100_MMA_F8F6F4_SSEJSJ_SJ_fSF_SG_NS4_17integral_constantINS4_4UMMA5MajorELSR_0EEESS_NSP_INSQ_7ScaleInELST_0EEESU_EEEEEENS4_6LayoutINS5_IJSC_SC_SC_EEENS5_IJNSA_ILi0EEESZ_SZ_EEEEENS5_IJNS4_10UnderscoreES12_S12_EEEEENS4_13SM90_TMA_LOADENS4_14ComposedLayoutINS4_7SwizzleILi3ELi4ELi3EEENS4_18smem_ptr_flag_bitsILi8EEENSX_INS5_IJNSA_ILi8EEESH_EEENS5_IJSH_SC_EEEEEEEvNS4_8identityENS4_23SM90_TMA_LOAD_MULTICASTES1F_vS1G_EENS_8epilogue10collective18CollectiveEpilogueINS1J_23Sm100TmaWarpSpecializedILi4ELi2ELi32ELb0ELb0EEEJSI_NS5_IJNSX_ISF_SC_EES1O_EEESJ_SK_SJ_SK_NS1J_6fusion15FusionCallbacksIS1N_NS1Q_17LinearCombinationISJ_fSJ_fLNS_15FloatRoundStyleE2EEESI_S1P_JEEENS4_5SM1004TMEM4LOAD26SM100_TMEM_LOAD_16dp32b32xES15_NS16_INS17_ILi2ELi4ELi3EEES1A_NSX_INS5_IJS1B_SF_EEENS5_IJSF_SC_EEEEEEENS4_39AutoVectorizingCopyWithAssumedAlignmentILi128EEENS4_14SM90_TMA_STOREES24_S26_S26_EEEvvEEEEvNT_6ParamsE,"",@"SHT_CUDA_INFO"
	.sectionflags	@""
	.align	4


	//----- nvinfo : EIATTR_CUDA_API_VERSION
	.align		4
        /*0000*/ 	.byte	0x04, 0x37
        /*0002*/ 	.short	(.L_32 - .L_31)
.L_31:
        /*0004*/ 	.word	0x00000082


	//----- nvinfo : EIATTR_KPARAM_INFO
	.align		4
.L_32:
        /*0008*/ 	.byte	0x04, 0x17
        /*000a*/ 	.short	(.L_34 - .L_33)
.L_33:
        /*000c*/ 	.word	0x00000000
        /*0010*/ 	.short	0x0000
        /*0012*/ 	.short	0x0000
        /*0014*/ 	.byte	0x00, 0xf0, 0x01, 0x20


	//----- nvinfo : EIATTR_AT_ENTRY_FRAGMENTS
	.align		4
.L_34:
        /*0018*/ 	.byte	0x04, 0x4f
        /*001a*/ 	.short	(.L_36 - .L_35)


	//   ....[0]....
.L_35:
        /*001c*/ 	.word	0x00000006


	//----- nvinfo : EIATTR_RESERVED_SMEM_USED
	.align		4
.L_36:
        /*0020*/ 	.byte	0x01, 0x41
	.zero		2


	//----- nvinfo : EIATTR_SPARSE_MMA_MASK
	.align		4
        /*0024*/ 	.byte	0x03, 0x50
        /*0026*/ 	.short	0x0000


	//----- nvinfo : EIATTR_TCGEN05_1CTA_USED
	.align		4
        /*0028*/ 	.byte	0x01, 0x51
	.zero		2


	//----- nvinfo : EIATTR_MAXREG_COUNT
	.align		4
        /*002c*/ 	.byte	0x03, 0x1b
        /*002e*/ 	.short	0x00ff


	//----- nvinfo : EIATTR_NUM_BARRIERS
	.align		4
        /*0030*/ 	.byte	0x02, 0x4c
        /*0032*/ 	.byte	0x07
	.zero		1


	//----- nvinfo : EIATTR_EXTERNS
	.align		4
        /*0034*/ 	.byte	0x04, 0x0f
        /*0036*/ 	.short	(.L_38 - .L_37)


	//   ....[0]....
	.align		4
.L_37:
        /*0038*/ 	.word	index@(__assertfail)


	//----- nvinfo : EIATTR_MERCURY_ISA_VERSION
	.align		4
.L_38:
        /*003c*/ 	.byte	0x03, 0x5f
        /*003e*/ 	.short	0x0101


	//----- nvinfo : EIATTR_INT_WARP_WIDE_INSTR_OFFSETS
	.align		4
        /*0040*/ 	.byte	0x04, 0x31
        /*0042*/ 	.short	(.L_40 - .L_39)


	//   ....[0]....
.L_39:
        /*0044*/ 	.word	0x00003d70


	//   ....[1]....
        /*0048*/ 	.word	0x00003d90


	//   ....[2]....
        /*004c*/ 	.word	0x00003dc0


	//   ....[3]....
        /*0050*/ 	.word	0x000049d0


	//   ....[4]....
        /*0054*/ 	.word	0x00004a30


	//   ....[5]....
        /*0058*/ 	.word	0x00004b10


	//   ....[6]....
        /*005c*/ 	.word	0x00004b90


	//   ....[7]....
        /*0060*/ 	.word	0x00004c80


	//   ....[8]....
        /*0064*/ 	.word	0x00004d10


	//   ....[9]....
        /*0068*/ 	.word	0x00004e00


	//   ....[10]....
        /*006c*/ 	.word	0x00004eb0


	//----- nvinfo : EIATTR_COOP_GROUP_MASK_REGIDS
	.align		4
.L_40:
        /*0070*/ 	.byte	0x04, 0x29
        /*0072*/ 	.short	(.L_42 - .L_41)


	//   ....[0]....
.L_41:
        /*0074*/ 	.word	0xffffffff


	//   ....[1]....
        /*0078*/ 	.word	0xffffffff


	//   ....[2]....
        /*007c*/ 	.word	0xffffffff


	//   ....[3]....
        /*0080*/ 	.word	0xffffffff


	//   ....[4]....
        /*0084*/ 	.word	0xffffffff


	//   ....[5]....
        /*0088*/ 	.word	0xffffffff


	//   ....[6]....
        /*008c*/ 	.word	0xffffffff


	//   ....[7]....
        /*0090*/ 	.word	0xffffffff


	//   ....[8]....
        /*0094*/ 	.word	0xffffffff


	//   ....[9]....
        /*0098*/ 	.word	0xffffffff


	//   ....[10]....
        /*009c*/ 	.word	0xffffffff


	//   ....[11]....
        /*00a0*/ 	.word	0xffffffff


	//   ....[12]....
        /*00a4*/ 	.word	0xffffffff


	//   ....[13]....
        /*00a8*/ 	.word	0xffffffff


	//----- nvinfo : EIATTR_COOP_GROUP_INSTR_OFFSETS
	.align		4
.L_42:
        /*00ac*/ 	.byte	0x04, 0x28
        /*00ae*/ 	.short	(.L_44 - .L_43)


	//   ....[0]....
.L_43:
        /*00b0*/ 	.word	0x00000080


	//   ....[1]....
        /*00b4*/ 	.word	0x000004f0


	//   ....[2]....
        /*00b8*/ 	.word	0x000006b0


	//   ....[3]....
        /*00bc*/ 	.word	0x00000850


	//   ....[4]....
        /*00c0*/ 	.word	0x00000950


	//   ....[5]....
        /*00c4*/ 	.word	0x00000ac0


	//   ....[6]....
        /*00c8*/ 	.word	0x00000c60


	//   ....[7]....
        /*00cc*/ 	.word	0x00000e10


	//   ....[8]....
        /*00d0*/ 	.word	0x00001ff0


	//   ....[9]....
        /*00d4*/ 	.word	0x00002f60


	//   ....[10]....
        /*00d8*/ 	.word	0x00003170


	//   ....[11]....
        /*00dc*/ 	.word	0x000031a0


	//   ....[12]....
        /*00e0*/ 	.word	0x00003c50


	//   ....[13]....
        /*00e4*/ 	.word	0x00003e80


	//----- nvinfo : EIATTR_VRC_CTA_INIT_COUNT
	.align		4
.L_44:
        /*00e8*/ 	.byte	0x02, 0x4a
        /*00ea*/ 	.byte	0x80
	.zero		1


	//----- nvinfo : EIATTR_SYSCALL_OFFSETS
	.align		4
        /*00ec*/ 	.byte	0x04, 0x46
        /*00ee*/ 	.short	(.L_46 - .L_45)


	//   ....[0]....
.L_45:
        /*00f0*/ 	.word	0x00005b40


	//   ....[1]....
        /*00f4*/ 	.word	0x00005c80


	//   ....[2]....
        /*00f8*/ 	.word	0x000064b0


	//   ....[3]....
        /*00fc*/ 	.word	0x00007240


	//   ....[4]....
        /*0100*/ 	.word	0x00007f90


	//   ....[5]....
        /*0104*/ 	.word	0x00008d10


	//----- nvinfo : EIATTR_MBARRIER_INSTR_OFFSETS
	.align		4
.L_46:
        /*0108*/ 	.byte	0x04, 0x39
        /*010a*/ 	.short	(.L_48 - .L_47)


	//   ....[0]....
.L_47:
        /*010c*/ 	.word	0x00000600
        /*0110*/ 	.word	0x000000ff
        /*0114*/ 	.word	0x00000000
        /*0118*/ 	.short	0x0100
        /*011a*/ 	.byte	0x04
	.zero		1


	//   ....[1]....
        /*011c*/ 	.word	0x00000610
        /*0120*/ 	.word	0x000000ff
        /*0124*/ 	.word	0x00000028
        /*0128*/ 	.short	0x0100
        /*012a*/ 	.byte	0x04
	.zero		1


	//   ....[2]....
        /*012c*/ 	.word	0x00000620
        /*0130*/ 	.word	0x000000ff
        /*0134*/ 	.word	0x00000008
        /*0138*/ 	.short	0x0100
        /*013a*/ 	.byte	0x04
	.zero		1


	//   ....[3]....
        /*013c*/ 	.word	0x00000630
        /*0140*/ 	.word	0x000000ff
        /*0144*/ 	.word	0x00000030
        /*0148*/ 	.short	0x0100
        /*014a*/ 	.byte	0x04
	.zero		1


	//   ....[4]....
        /*014c*/ 	.word	0x00000640
        /*0150*/ 	.word	0x000000ff
        /*0154*/ 	.word	0x00000010
        /*0158*/ 	.short	0x0100
        /*015a*/ 	.byte	0x04
	.zero		1


	//   ....[5]....
        /*015c*/ 	.word	0x00000650
        /*0160*/ 	.word	0x000000ff
        /*0164*/ 	.word	0x00000038
        /*0168*/ 	.short	0x0100
        /*016a*/ 	.byte	0x04
	.zero		1


	//   ....[6]....
        /*016c*/ 	.word	0x00000660
        /*0170*/ 	.word	0x000000ff
        /*0174*/ 	.word	0x00000018
        /*0178*/ 	.short	0x0100
        /*017a*/ 	.byte	0x04
	.zero		1


	//   ....[7]....
        /*017c*/ 	.word	0x00000670
        /*0180*/ 	.word	0x000000ff
        /*0184*/ 	.word	0x00000040
        /*0188*/ 	.short	0x0100
        /*018a*/ 	.byte	0x04
	.zero		1


	//   ....[8]....
        /*018c*/ 	.word	0x00000680
        /*0190*/ 	.word	0x000000ff
        /*0194*/ 	.word	0x00000020
        /*0198*/ 	.short	0x0100
        /*019a*/ 	.byte	0x04
	.zero		1


	//   ....[9]....
        /*019c*/ 	.word	0x00000690
        /*01a0*/ 	.word	0x000000ff
        /*01a4*/ 	.word	0x00000048
        /*01a8*/ 	.short	0x0100
        /*01aa*/ 	.byte	0x04
	.zero		1


	//   ....[10]....
        /*01ac*/ 	.word	0x000007c0
        /*01b0*/ 	.word	0x000000ff
        /*01b4*/ 	.word	0x00000050
        /*01b8*/ 	.short	0x0100
        /*01ba*/ 	.byte	0x04
	.zero		1


	//   ....[11]....
        /*01bc*/ 	.word	0x000007d0
        /*01c0*/ 	.word	0x000000ff
        /*01c4*/ 	.word	0x00000070
        /*01c8*/ 	.short	0x0100
        /*01ca*/ 	.byte	0x04
	.zero		1


	//   ....[12]....
        /*01cc*/ 	.word	0x000007e0
        /*01d0*/ 	.word	0x000000ff
        /*01d4*/ 	.word	0x00000058
        /*01d8*/ 	.short	0x0100
        /*01da*/ 	.byte	0x04
	.zero		1


	//   ....[13]....
        /*01dc*/ 	.word	0x000007f0
        /*01e0*/ 	.word	0x000000ff
        /*01e4*/ 	.word	0x00000078
        /*01e8*/ 	.short	0x0100
        /*01ea*/ 	.byte	0x04
	.zero		1


	//   ....[14]....
        /*01ec*/ 	.word	0x00000800
        /*01f0*/ 	.word	0x000000ff
        /*01f4*/ 	.word	0x00000060
        /*01f8*/ 	.short	0x0100
        /*01fa*/ 	.byte	0x04
	.zero		1


	//   ....[15]....
        /*01fc*/ 	.word	0x00000810
        /*0200*/ 	.word	0x000000ff
        /*0204*/ 	.word	0x00000080
        /*0208*/ 	.short	0x0100
        /*020a*/ 	.byte	0x04
	.zero		1


	//   ....[16]....
        /*020c*/ 	.word	0x00000820
        /*0210*/ 	.word	0x000000ff
        /*0214*/ 	.word	0x00000068
        /*0218*/ 	.short	0x0100
        /*021a*/ 	.byte	0x04
	.zero		1


	//   ....[17]....
        /*021c*/ 	.word	0x00000830
        /*0220*/ 	.word	0x000000ff
        /*0224*/ 	.word	0x00000088
        /*0228*/ 	.short	0x0100
        /*022a*/ 	.byte	0x04
	.zero		1


	//   ....[18]....
        /*022c*/ 	.word	0x00000920
        /*0230*/ 	.word	0x000000ff
        /*0234*/ 	.word	0x00000090
        /*0238*/ 	.short	0x0100
        /*023a*/ 	.byte	0x06
	.zero		1


	//   ....[19]....
        /*023c*/ 	.word	0x00000930
        /*0240*/ 	.word	0x000000ff
        /*0244*/ 	.word	0x00000098
        /*0248*/ 	.short	0x0100
        /*024a*/ 	.byte	0x06
	.zero		1


	//   ....[20]....
        /*024c*/ 	.word	0x00000a70
        /*0250*/ 	.word	0x000000ff
        /*0254*/ 	.word	0x000000a0
        /*0258*/ 	.short	0x0100
        /*025a*/ 	.byte	0x06
	.zero		1


	//   ....[21]....
        /*025c*/ 	.word	0x00000a80
        /*0260*/ 	.word	0x000000ff
        /*0264*/ 	.word	0x000000b0
        /*0268*/ 	.short	0x0100
        /*026a*/ 	.byte	0x06
	.zero		1


	//   ....[22]....
        /*026c*/ 	.word	0x00000a90
        /*0270*/ 	.word	0x000000ff
        /*0274*/ 	.word	0x000000a8
        /*0278*/ 	.short	0x0100
        /*027a*/ 	.byte	0x06
	.zero		1


	//   ....[23]....
        /*027c*/ 	.word	0x00000aa0
        /*0280*/ 	.word	0x000000ff
        /*0284*/ 	.word	0x000000b8
        /*0288*/ 	.short	0x0100
        /*028a*/ 	.byte	0x06
	.zero		1


	//   ....[24]....
        /*028c*/ 	.word	0x00000bd0
        /*0290*/ 	.word	0x000000ff
        /*0294*/ 	.word	0x000000c0
        /*0298*/ 	.short	0x0100
        /*029a*/ 	.byte	0x04
	.zero		1


	//   ....[25]....
        /*029c*/ 	.word	0x00000be0
        /*02a0*/ 	.word	0x000000ff
        /*02a4*/ 	.word	0x000000e0
        /*02a8*/ 	.short	0x0100
        /*02aa*/ 	.byte	0x04
	.zero		1


	//   ....[26]....
        /*02ac*/ 	.word	0x00000bf0
        /*02b0*/ 	.word	0x000000ff
        /*02b4*/ 	.word	0x000000c8
        /*02b8*/ 	.short	0x0100
        /*02ba*/ 	.byte	0x04
	.zero		1


	//   ....[27]....
        /*02bc*/ 	.word	0x00000c00
        /*02c0*/ 	.word	0x000000ff
        /*02c4*/ 	.word	0x000000e8
        /*02c8*/ 	.short	0x0100
        /*02ca*/ 	.byte	0x04
	.zero		1


	//   ....[28]....
        /*02cc*/ 	.word	0x00000c10
        /*02d0*/ 	.word	0x000000ff
        /*02d4*/ 	.word	0x000000d0
        /*02d8*/ 	.short	0x0100
        /*02da*/ 	.byte	0x04
	.zero		1


	//   ....[29]....
        /*02dc*/ 	.word	0x00000c20
        /*02e0*/ 	.word	0x000000ff
        /*02e4*/ 	.word	0x000000f0
        /*02e8*/ 	.short	0x0100
        /*02ea*/ 	.byte	0x04
	.zero		1


	//   ....[30]....
        /*02ec*/ 	.word	0x00000c30
        /*02f0*/ 	.word	0x000000ff
        /*02f4*/ 	.word	0x000000d8
        /*02f8*/ 	.short	0x0100
        /*02fa*/ 	.byte	0x04
	.zero		1


	//   ....[31]....
        /*02fc*/ 	.word	0x00000c40
        /*0300*/ 	.word	0x000000ff
        /*0304*/ 	.word	0x000000f8
        /*0308*/ 	.short	0x0100
        /*030a*/ 	.byte	0x04
	.zero		1


	//   ....[32]....
        /*030c*/ 	.word	0x00000d30
        /*0310*/ 	.word	0x000000ff
        /*0314*/ 	.word	0x00000100
        /*0318*/ 	.short	0x0100
        /*031a*/ 	.byte	0x04
	.zero		1


	//   ....[33]....
        /*031c*/ 	.word	0x00000d40
        /*0320*/ 	.word	0x000000ff
        /*0324*/ 	.word	0x00000110
        /*0328*/ 	.short	0x0100
        /*032a*/ 	.byte	0x04
	.zero		1


	//   ....[34]....
        /*032c*/ 	.word	0x00000d50
        /*0330*/ 	.word	0x000000ff
        /*0334*/ 	.word	0x00000108
        /*0338*/ 	.short	0x0100
        /*033a*/ 	.byte	0x04
	.zero		1


	//   ....[35]....
        /*033c*/ 	.word	0x00000d60
        /*0340*/ 	.word	0x000000ff
        /*0344*/ 	.word	0x00000118
        /*0348*/ 	.short	0x0100
        /*034a*/ 	.byte	0x04
	.zero		1


	//   ....[36]....
        /*034c*/ 	.word	0x000018a0
        /*0350*/ 	.word	0x00000000
        /*0354*/ 	.word	0x00000110
        /*0358*/ 	.short	0x010a
        /*035a*/ 	.byte	0xff
	.zero		1


	//   ....[37]....
        /*035c*/ 	.word	0x000018c0
        /*0360*/ 	.word	0x00000000
        /*0364*/ 	.word	0x00000100
        /*0368*/ 	.short	0x0101
        /*036a*/ 	.byte	0xff
	.zero		1


	//   ....[38]....
        /*036c*/ 	.word	0x00001980
        /*0370*/ 	.word	0x000000ff
        /*0374*/ 	.word	0x00000028
        /*0378*/ 	.short	0x010a
        /*037a*/ 	.byte	0x04
	.zero		1


	//   ....[39]....
        /*037c*/ 	.word	0x00001a00
        /*0380*/ 	.word	0x000000ff
        /*0384*/ 	.word	0x00000028
        /*0388*/ 	.short	0x010a
        /*038a*/ 	.byte	0x21
	.zero		1


	//   ....[40]....
        /*038c*/ 	.word	0x00001b90
        /*0390*/ 	.word	0x000000ff
        /*0394*/ 	.word	0x00000028
        /*0398*/ 	.short	0x010a
        /*039a*/ 	.byte	0x08
	.zero		1


	//   ....[41]....
        /*039c*/ 	.word	0x00001cb0
        /*03a0*/ 	.word	0x000000ff
        /*03a4*/ 	.word	0x00000098
        /*03a8*/ 	.short	0x0101
        /*03aa*/ 	.byte	0x07
	.zero		1


	//   ....[42]....
        /*03ac*/ 	.word	0x00001cd0
        /*03b0*/ 	.word	0x000000ff
        /*03b4*/ 	.word	0x00000028
        /*03b8*/ 	.short	0x010a
        /*03ba*/ 	.byte	0x04
	.zero		1


	//   ....[43]....
        /*03bc*/ 	.word	0x00001d50
        /*03c0*/ 	.word	0x000000ff
        /*03c4*/ 	.word	0x00000028
        /*03c8*/ 	.short	0x010a
        /*03ca*/ 	.byte	0x09
	.zero		1


	//   ....[44]....
        /*03cc*/ 	.word	0x00001ef0
        /*03d0*/ 	.word	0x000000ff
        /*03d4*/ 	.word	0x00000028
        /*03d8*/ 	.short	0x010a
        /*03da*/ 	.byte	0x06
	.zero		1


	//   ....[45]....
        /*03dc*/ 	.word	0x00002020
        /*03e0*/ 	.word	0x00000003
        /*03e4*/ 	.word	0x000000a0
        /*03e8*/ 	.short	0x010a
        /*03ea*/ 	.byte	0xff
	.zero		1


	//   ....[46]....
        /*03ec*/ 	.word	0x00002170
        /*03f0*/ 	.word	0x00000000
        /*03f4*/ 	.word	0x00000000
        /*03f8*/ 	.short	0x0101
        /*03fa*/ 	.byte	0xff
	.zero		1


	//   ....[47]....
        /*03fc*/ 	.word	0x00002720
        /*0400*/ 	.word	0x000000ff
        /*0404*/ 	.word	0x00000000
        /*0408*/ 	.short	0x010a
        /*040a*/ 	.byte	0x04
	.zero		1


	//   ....[48]....
        /*040c*/ 	.word	0x000027b0
        /*0410*/ 	.word	0x000000ff
        /*0414*/ 	.word	0x00000000
        /*0418*/ 	.short	0x010a
        /*041a*/ 	.byte	0x05
	.zero		1


	//   ....[49]....
        /*041c*/ 	.word	0x00002840
        /*0420*/ 	.word	0x000000ff
        /*0424*/ 	.word	0x00000000
        /*0428*/ 	.short	0x010a
        /*042a*/ 	.byte	0x05
	.zero		1


	//   ....[50]....
        /*042c*/ 	.word	0x000028d0
        /*0430*/ 	.word	0x000000ff
        /*0434*/ 	.word	0x00000000
        /*0438*/ 	.short	0x010a
        /*043a*/ 	.byte	0x05
	.zero		1


	//   ....[51]....
        /*043c*/ 	.word	0x00002970
        /*0440*/ 	.word	0x00000000
        /*0444*/ 	.word	0x00000000
        /*0448*/ 	.short	0x010a
        /*044a*/ 	.byte	0xff
	.zero		1


	//   ....[52]....
        /*044c*/ 	.word	0x00002ab0
        /*0450*/ 	.word	0x00000002
        /*0454*/ 	.word	0x00000100
        /*0458*/ 	.short	0x010a
        /*045a*/ 	.byte	0xff
	.zero		1


	//   ....[53]....
        /*045c*/ 	.word	0x00002b10
        /*0460*/ 	.word	0x00000004
        /*0464*/ 	.word	0x00000000
        /*0468*/ 	.short	0x0101
        /*046a*/ 	.byte	0xff
	.zero		1


	//   ....[54]....
        /*046c*/ 	.word	0x00002b30
        /*0470*/ 	.word	0x000000ff
        /*0474*/ 	.word	0x000000b0
        /*0478*/ 	.short	0x010a
        /*047a*/ 	.byte	0x04
	.zero		1


	//   ....[55]....
        /*047c*/ 	.word	0x00002c50
        /*0480*/ 	.word	0x00000002
        /*0484*/ 	.word	0x000000a0
        /*0488*/ 	.short	0x010a
        /*048a*/ 	.byte	0xff
	.zero		1


	//   ....[56]....
        /*048c*/ 	.word	0x00002d60
        /*0490*/ 	.word	0x00000002
        /*0494*/ 	.word	0x00000000
        /*0498*/ 	.short	0x0101
        /*049a*/ 	.byte	0xff
	.zero		1


	//   ....[57]....
        /*049c*/ 	.word	0x00002df0
        /*04a0*/ 	.word	0x000000ff
        /*04a4*/ 	.word	0x000000b0
        /*04a8*/ 	.short	0x0106
        /*04aa*/ 	.byte	0x04
	.zero		1


	//   ....[58]....
        /*04ac*/ 	.word	0x00002e10
        /*04b0*/ 	.word	0x000000ff
        /*04b4*/ 	.word	0x000000b0
        /*04b8*/ 	.short	0x010a
        /*04ba*/ 	.byte	0x04
	.zero		1


	//   ....[59]....
        /*04bc*/ 	.word	0x00002ea0
        /*04c0*/ 	.word	0x000000ff
        /*04c4*/ 	.word	0x000000b0
        /*04c8*/ 	.short	0x0106
        /*04ca*/ 	.byte	0x07
	.zero		1


	//   ....[60]....
        /*04cc*/ 	.word	0x00002ee0
        /*04d0*/ 	.word	0x00000000
        /*04d4*/ 	.word	0x000000b0
        /*04d8*/ 	.short	0x010a
        /*04da*/ 	.byte	0xff
	.zero		1


	//   ....[61]....
        /*04dc*/ 	.word	0x00003440
        /*04e0*/ 	.word	0x00000000
        /*04e4*/ 	.word	0x000000a0
        /*04e8*/ 	.short	0x010a
        /*04ea*/ 	.byte	0xff
	.zero		1


	//   ....[62]....
        /*04ec*/ 	.word	0x00003540
        /*04f0*/ 	.word	0x00000003
        /*04f4*/ 	.word	0x00000000
        /*04f8*/ 	.short	0x0101
        /*04fa*/ 	.byte	0xff
	.zero		1


	//   ....[63]....
        /*04fc*/ 	.word	0x00003550
        /*0500*/ 	.word	0x000000ff
        /*0504*/ 	.word	0x00000000
        /*0508*/ 	.short	0x010a
        /*050a*/ 	.byte	0x04
	.zero		1


	//   ....[64]....
        /*050c*/ 	.word	0x000035d0
        /*0510*/ 	.word	0x000000ff
        /*0514*/ 	.word	0x000000e0
        /*0518*/ 	.short	0x010a
        /*051a*/ 	.byte	0x1f
	.zero		1


	//   ....[65]....
        /*051c*/ 	.word	0x000036b0
        /*0520*/ 	.word	0x000000ff
        /*0524*/ 	.word	0x00000000
        /*0528*/ 	.short	0x010a
        /*052a*/ 	.byte	0x05
	.zero		1


	//   ....[66]....
        /*052c*/ 	.word	0x000037f0
        /*0530*/ 	.word	0x000000ff
        /*0534*/ 	.word	0x00000000
        /*0538*/ 	.short	0x010a
        /*053a*/ 	.byte	0x04
	.zero		1


	//   ....[67]....
        /*053c*/ 	.word	0x00003a80
        /*0540*/ 	.word	0x000000ff
        /*0544*/ 	.word	0x00000000
        /*0548*/ 	.short	0x010a
        /*054a*/ 	.byte	0x04
	.zero		1


	//   ....[68]....
        /*054c*/ 	.word	0x00003b10
        /*0550*/ 	.word	0x000000ff
        /*0554*/ 	.word	0x00000000
        /*0558*/ 	.short	0x010a
        /*055a*/ 	.byte	0x05
	.zero		1


	//   ....[69]....
        /*055c*/ 	.word	0x00003ba0
        /*0560*/ 	.word	0x000000ff
        /*0564*/ 	.word	0x00000000
        /*0568*/ 	.short	0x010a
        /*056a*/ 	.byte	0x05
	.zero		1


	//   ....[70]....
        /*056c*/ 	.word	0x00003c30
        /*0570*/ 	.word	0x000000ff
        /*0574*/ 	.word	0x00000000
        /*0578*/ 	.short	0x010a
        /*057a*/ 	.byte	0x04
	.zero		1


	//   ....[71]....
        /*057c*/ 	.word	0x00004190
        /*0580*/ 	.word	0x00000008
        /*0584*/ 	.word	0x000000a0
        /*0588*/ 	.short	0x010a
        /*058a*/ 	.byte	0xff
	.zero		1


	//   ....[72]....
        /*058c*/ 	.word	0x00004300
        /*0590*/ 	.word	0x00000000
        /*0594*/ 	.word	0x00000000
        /*0598*/ 	.short	0x0101
        /*059a*/ 	.byte	0xff
	.zero		1


	//   ....[73]....
        /*059c*/ 	.word	0x000047e0
        /*05a0*/ 	.word	0x000000ff
        /*05a4*/ 	.word	0x00000098
        /*05a8*/ 	.short	0x010a
        /*05aa*/ 	.byte	0x15
	.zero		1


	//   ....[74]....
        /*05ac*/ 	.word	0x00004970
        /*05b0*/ 	.word	0x000000ff
        /*05b4*/ 	.word	0x00000070
        /*05b8*/ 	.short	0x010a
        /*05ba*/ 	.byte	0x15
	.zero		1


	//   ....[75]....
        /*05bc*/ 	.word	0x00004ac0
        /*05c0*/ 	.word	0x000000ff
        /*05c4*/ 	.word	0x00000050
        /*05c8*/ 	.short	0x010b
        /*05ca*/ 	.byte	0x15
	.zero		1


	//   ....[76]....
        /*05cc*/ 	.word	0x00004ad0
        /*05d0*/ 	.word	0x000000ff
        /*05d4*/ 	.word	0x00000000
        /*05d8*/ 	.short	0x0101
        /*05da*/ 	.byte	0x32
	.zero		1


	//   ....[77]....
        /*05dc*/ 	.word	0x00004ae0
        /*05e0*/ 	.word	0x000000ff
        /*05e4*/ 	.word	0x00000078
        /*05e8*/ 	.short	0x010a
        /*05ea*/ 	.byte	0x15
	.zero		1


	//   ....[78]....
        /*05ec*/ 	.word	0x00004c30
        /*05f0*/ 	.word	0x000000ff
        /*05f4*/ 	.word	0x00000058
        /*05f8*/ 	.short	0x010b
        /*05fa*/ 	.byte	0x15
	.zero		1


	//   ....[79]....
        /*05fc*/ 	.word	0x00004c40
        /*0600*/ 	.word	0x000000ff
        /*0604*/ 	.word	0x00000000
        /*0608*/ 	.short	0x0101
        /*060a*/ 	.byte	0x31
	.zero		1


	//   ....[80]....
        /*060c*/ 	.word	0x00004c50
        /*0610*/ 	.word	0x000000ff
        /*0614*/ 	.word	0x00000080
        /*0618*/ 	.short	0x010a
        /*061a*/ 	.byte	0x15
	.zero		1


	//   ....[81]....
        /*061c*/ 	.word	0x00004db0
        /*0620*/ 	.word	0x000000ff
        /*0624*/ 	.word	0x00000060
        /*0628*/ 	.short	0x010b
        /*062a*/ 	.byte	0x15
	.zero		1


	//   ....[82]....
        /*062c*/ 	.word	0x00004dc0
        /*0630*/ 	.word	0x000000ff
        /*0634*/ 	.word	0x00000000
        /*0638*/ 	.short	0x0101
        /*063a*/ 	.byte	0x30
	.zero		1


	//   ....[83]....
        /*063c*/ 	.word	0x00004dd0
        /*0640*/ 	.word	0x000000ff
        /*0644*/ 	.word	0x00000088
        /*0648*/ 	.short	0x010a
        /*064a*/ 	.byte	0x15
	.zero		1


	//   ....[84]....
        /*064c*/ 	.word	0x00004fc0
        /*0650*/ 	.word	0x000000ff
        /*0654*/ 	.word	0x00000068
        /*0658*/ 	.short	0x010b
        /*065a*/ 	.byte	0x15
	.zero		1


	//   ....[85]....
        /*065c*/ 	.word	0x00004fd0
        /*0660*/ 	.word	0x000000ff
        /*0664*/ 	.word	0x00000000
        /*0668*/ 	.short	0x0101
        /*066a*/ 	.byte	0x2b
	.zero		1


	//   ....[86]....
        /*066c*/ 	.word	0x00005000
        /*0670*/ 	.word	0x000000ff
        /*0674*/ 	.word	0x00000070
        /*0678*/ 	.short	0x010a
        /*067a*/ 	.byte	0x15
	.zero		1


	//   ....[87]....
        /*067c*/ 	.word	0x00005020
        /*0680*/ 	.word	0x000000ff
        /*0684*/ 	.word	0x00000078
        /*0688*/ 	.short	0x010a
        /*068a*/ 	.byte	0x15
	.zero		1


	//   ....[88]....
        /*068c*/ 	.word	0x00005040
        /*0690*/ 	.word	0x000000ff
        /*0694*/ 	.word	0x00000080
        /*0698*/ 	.short	0x010a
        /*069a*/ 	.byte	0x15
	.zero		1


	//   ....[89]....
        /*069c*/ 	.word	0x00005080
        /*06a0*/ 	.word	0x00000000
        /*06a4*/ 	.word	0x00000088
        /*06a8*/ 	.short	0x010a
        /*06aa*/ 	.byte	0xff
	.zero		1


	//   ....[90]....
        /*06ac*/ 	.word	0x000053d0
        /*06b0*/ 	.word	0x00000003
        /*06b4*/ 	.word	0x000000a0
        /*06b8*/ 	.short	0x010a
        /*06ba*/ 	.byte	0xff
	.zero		1


	//   ....[91]....
        /*06bc*/ 	.word	0x00005550
        /*06c0*/ 	.word	0x00000000
        /*06c4*/ 	.word	0x00000000
        /*06c8*/ 	.short	0x0101
        /*06ca*/ 	.byte	0xff
	.zero		1


	//   ....[92]....
        /*06cc*/ 	.word	0x000060a0
        /*06d0*/ 	.word	0x00000002
        /*06d4*/ 	.word	0x00000050
        /*06d8*/ 	.short	0x010a
        /*06da*/ 	.byte	0xff
	.zero		1


	//   ....[93]....
        /*06dc*/ 	.word	0x00006110
        /*06e0*/ 	.word	0x00000047
        /*06e4*/ 	.word	0x000000c0
        /*06e8*/ 	.short	0x010a
        /*06ea*/ 	.byte	0xff
	.zero		1


	//   ....[94]....
        /*06ec*/ 	.word	0x00006200
        /*06f0*/ 	.word	0x00000002
        /*06f4*/ 	.word	0x00000050
        /*06f8*/ 	.short	0x010a
        /*06fa*/ 	.byte	0xff
	.zero		1


	//   ....[95]....
        /*06fc*/ 	.word	0x00006310
        /*0700*/ 	.word	0x00000000
        /*0704*/ 	.word	0x00000000
        /*0708*/ 	.short	0x0101
        /*070a*/ 	.byte	0xff
	.zero		1


	//   ....[96]....
        /*070c*/ 	.word	0x00006390
        /*0710*/ 	.word	0x00000047
        /*0714*/ 	.word	0x000000c0
        /*0718*/ 	.short	0x010a
        /*071a*/ 	.byte	0xff
	.zero		1


	//   ....[97]....
        /*071c*/ 	.word	0x00006ee0
        /*0720*/ 	.word	0x00000070
        /*0724*/ 	.word	0x00000050
        /*0728*/ 	.short	0x010a
        /*072a*/ 	.byte	0xff
	.zero		1


	//   ....[98]....
        /*072c*/ 	.word	0x00006fb0
        /*0730*/ 	.word	0x00000070
        /*0734*/ 	.word	0x00000050
        /*0738*/ 	.short	0x010a
        /*073a*/ 	.byte	0xff
	.zero		1


	//   ....[99]....
        /*073c*/ 	.word	0x000070c0
        /*0740*/ 	.word	0x00000000
        /*0744*/ 	.word	0x00000000
        /*0748*/ 	.short	0x0101
        /*074a*/ 	.byte	0xff
	.zero		1


	//   ....[100]....
        /*074c*/ 	.word	0x00007c30
        /*0750*/ 	.word	0x00000070
        /*0754*/ 	.word	0x00000050
        /*0758*/ 	.short	0x010a
        /*075a*/ 	.byte	0xff
	.zero		1


	//   ....[101]....
        /*075c*/ 	.word	0x00007d00
        /*0760*/ 	.word	0x00000070
        /*0764*/ 	.word	0x00000050
        /*0768*/ 	.short	0x010a
        /*076a*/ 	.byte	0xff
	.zero		1


	//   ....[102]....
        /*076c*/ 	.word	0x00007e10
        /*0770*/ 	.word	0x00000000
        /*0774*/ 	.word	0x00000000
        /*0778*/ 	.short	0x0101
        /*077a*/ 	.byte	0xff
	.zero		1


	//   ....[103]....
        /*077c*/ 	.word	0x000089b0
        /*0780*/ 	.word	0x00000066
        /*0784*/ 	.word	0x00000050
        /*0788*/ 	.short	0x010a
        /*078a*/ 	.byte	0xff
	.zero		1


	//   ....[104]....
        /*078c*/ 	.word	0x00008a80
        /*0790*/ 	.word	0x00000066
        /*0794*/ 	.word	0x00000050
        /*0798*/ 	.short	0x010a
        /*079a*/ 	.byte	0xff
	.zero		1


	//   ....[105]....
        /*079c*/ 	.word	0x00008b90
        /*07a0*/ 	.word	0x00000000
        /*07a4*/ 	.word	0x00000000
        /*07a8*/ 	.short	0x0101
        /*07aa*/ 	.byte	0xff
	.zero		1


	//   ....[106]....
        /*07ac*/ 	.word	0x00009020
        /*07b0*/ 	.word	0x000000ff
        /*07b4*/ 	.word	0x00000000
        /*07b8*/ 	.short	0x0101
        /*07ba*/ 	.byte	0x04
	.zero		1


	//   ....[107]....
        /*07bc*/ 	.word	0x00009830
        /*07c0*/ 	.word	0x00000000
        /*07c4*/ 	.word	0x00000110
        /*07c8*/ 	.short	0x010a
        /*07ca*/ 	.byte	0xff
	.zero		1


	//   ....[108]....
        /*07cc*/ 	.word	0x00009890
        /*07d0*/ 	.word	0x00000000
        /*07d4*/ 	.word	0x00000028
        /*07d8*/ 	.short	0x010a
        /*07da*/ 	.byte	0xff
	.zero		1


	//   ....[109]....
        /*07dc*/ 	.word	0x000098f0
        /*07e0*/ 	.word	0x00000000
        /*07e4*/ 	.word	0x00000028
        /*07e8*/ 	.short	0x010a
        /*07ea*/ 	.byte	0xff
	.zero		1


	//   ....[110]....
        /*07ec*/ 	.word	0x00009940
        /*07f0*/ 	.word	0x00000003
        /*07f4*/ 	.word	0x000000a0
        /*07f8*/ 	.short	0x010a
        /*07fa*/ 	.byte	0xff
	.zero		1


	//   ....[111]....
        /*07fc*/ 	.word	0x000099a0
        /*0800*/ 	.word	0x00000000
        /*0804*/ 	.word	0x00000000
        /*0808*/ 	.short	0x010a
        /*080a*/ 	.byte	0xff
	.zero		1


	//   ....[112]....
        /*080c*/ 	.word	0x00009a00
        /*0810*/ 	.word	0x00000000
        /*0814*/ 	.word	0x00000000
        /*0818*/ 	.short	0x010a
        /*081a*/ 	.byte	0xff
	.zero		1


	//   ....[113]....
        /*081c*/ 	.word	0x00009a60
        /*0820*/ 	.word	0x00000000
        /*0824*/ 	.word	0x00000000
        /*0828*/ 	.short	0x010a
        /*082a*/ 	.byte	0xff
	.zero		1


	//   ....[114]....
        /*082c*/ 	.word	0x00009ac0
        /*0830*/ 	.word	0x00000000
        /*0834*/ 	.word	0x00000000
        /*0838*/ 	.short	0x010a
        /*083a*/ 	.byte	0xff
	.zero		1


	//   ....[115]....
        /*083c*/ 	.word	0x00009b10
        /*0840*/ 	.word	0x00000002
        /*0844*/ 	.word	0x00000100
        /*0848*/ 	.short	0x010a
        /*084a*/ 	.byte	0xff
	.zero		1


	//   ....[116]....
        /*084c*/ 	.word	0x00009b70
        /*0850*/ 	.word	0x00000002
        /*0854*/ 	.word	0x000000b0
        /*0858*/ 	.short	0x010a
        /*085a*/ 	.byte	0xff
	.zero		1


	//   ....[117]....
        /*085c*/ 	.word	0x00009bc0
        /*0860*/ 	.word	0x00000002
        /*0864*/ 	.word	0x000000a0
        /*0868*/ 	.short	0x010a
        /*086a*/ 	.byte	0xff
	.zero		1


	//   ....[118]....
        /*086c*/ 	.word	0x00009c20
        /*0870*/ 	.word	0x00000000
        /*0874*/ 	.word	0x000000b0
        /*0878*/ 	.short	0x010a
        /*087a*/ 	.byte	0xff
	.zero		1


	//   ....[119]....
        /*087c*/ 	.word	0x00009c70
        /*0880*/ 	.word	0x00000000
        /*0884*/ 	.word	0x000000a0
        /*0888*/ 	.short	0x010a
        /*088a*/ 	.byte	0xff
	.zero		1


	//   ....[120]....
        /*088c*/ 	.word	0x00009cd0
        /*0890*/ 	.word	0x00000003
        /*0894*/ 	.word	0x000000e0
        /*0898*/ 	.short	0x010a
        /*089a*/ 	.byte	0xff
	.zero		1


	//   ....[121]....
        /*089c*/ 	.word	0x00009d30
        /*08a0*/ 	.word	0x00000000
        /*08a4*/ 	.word	0x00000000
        /*08a8*/ 	.short	0x010a
        /*08aa*/ 	.byte	0xff
	.zero		1


	//   ....[122]....
        /*08ac*/ 	.word	0x00009d90
        /*08b0*/ 	.word	0x00000000
        /*08b4*/ 	.word	0x00000000
        /*08b8*/ 	.short	0x010a
        /*08ba*/ 	.byte	0xff
	.zero		1


	//   ....[123]....
        /*08bc*/ 	.word	0x00009df0
        /*08c0*/ 	.word	0x00000000
        /*08c4*/ 	.word	0x00000000
        /*08c8*/ 	.short	0x010a
        /*08ca*/ 	.byte	0xff
	.zero		1


	//   ....[124]....
        /*08cc*/ 	.word	0x00009e50
        /*08d0*/ 	.word	0x00000000
        /*08d4*/ 	.word	0x00000000
        /*08d8*/ 	.short	0x010a
        /*08da*/ 	.byte	0xff
	.zero		1


	//   ....[125]....
        /*08dc*/ 	.word	0x00009eb0
        /*08e0*/ 	.word	0x00000000
        /*08e4*/ 	.word	0x00000000
        /*08e8*/ 	.short	0x010a
        /*08ea*/ 	.byte	0xff
	.zero		1


	//   ....[126]....
        /*08ec*/ 	.word	0x00009f00
        /*08f0*/ 	.word	0x00000008
        /*08f4*/ 	.word	0x000000a0
        /*08f8*/ 	.short	0x010a
        /*08fa*/ 	.byte	0xff
	.zero		1


	//   ....[127]....
        /*08fc*/ 	.word	0x00009f60
        /*0900*/ 	.word	0x00000000
        /*0904*/ 	.word	0x00000098
        /*0908*/ 	.short	0x010a
        /*090a*/ 	.byte	0xff
	.zero		1


	//   ....[128]....
        /*090c*/ 	.word	0x00009fc0
        /*0910*/ 	.word	0x00000005
        /*0914*/ 	.word	0x00000070
        /*0918*/ 	.short	0x010a
        /*091a*/ 	.byte	0xff
	.zero		1


	//   ....[129]....
        /*091c*/ 	.word	0x0000a020
        /*0920*/ 	.word	0x00000005
        /*0924*/ 	.word	0x00000078
        /*0928*/ 	.short	0x010a
        /*092a*/ 	.byte	0xff
	.zero		1


	//   ....[130]....
        /*092c*/ 	.word	0x0000a080
        /*0930*/ 	.word	0x00000005
        /*0934*/ 	.word	0x00000080
        /*0938*/ 	.short	0x010a
        /*093a*/ 	.byte	0xff
	.zero		1


	//   ....[131]....
        /*093c*/ 	.word	0x0000a0e0
        /*0940*/ 	.word	0x00000005
        /*0944*/ 	.word	0x00000088
        /*0948*/ 	.short	0x010a
        /*094a*/ 	.byte	0xff
	.zero		1


	//   ....[132]....
        /*094c*/ 	.word	0x0000a140
        /*0950*/ 	.word	0x00000000
        /*0954*/ 	.word	0x00000070
        /*0958*/ 	.short	0x010a
        /*095a*/ 	.byte	0xff
	.zero		1


	//   ....[133]....
        /*095c*/ 	.word	0x0000a1a0
        /*0960*/ 	.word	0x00000000
        /*0964*/ 	.word	0x00000078
        /*0968*/ 	.short	0x010a
        /*096a*/ 	.byte	0xff
	.zero		1


	//   ....[134]....
        /*096c*/ 	.word	0x0000a200
        /*0970*/ 	.word	0x00000000
        /*0974*/ 	.word	0x00000080
        /*0978*/ 	.short	0x010a
        /*097a*/ 	.byte	0xff
	.zero		1


	//   ....[135]....
        /*097c*/ 	.word	0x0000a250
        /*0980*/ 	.word	0x00000003
        /*0984*/ 	.word	0x000000a0
        /*0988*/ 	.short	0x010a
        /*098a*/ 	.byte	0xff
	.zero		1


	//   ....[136]....
        /*098c*/ 	.word	0x0000a2a0
        /*0990*/ 	.word	0x00000002
        /*0994*/ 	.word	0x00000050
        /*0998*/ 	.short	0x010a
        /*099a*/ 	.byte	0xff
	.zero		1


	//   ....[137]....
        /*099c*/ 	.word	0x0000a2f0
        /*09a0*/ 	.word	0x00000047
        /*09a4*/ 	.word	0x000000c0
        /*09a8*/ 	.short	0x010a
        /*09aa*/ 	.byte	0xff
	.zero		1


	//   ....[138]....
        /*09ac*/ 	.word	0x0000a340
        /*09b0*/ 	.word	0x00000070
        /*09b4*/ 	.word	0x00000050
        /*09b8*/ 	.short	0x010a
        /*09ba*/ 	.byte	0xff
	.zero		1


	//   ....[139]....
        /*09bc*/ 	.word	0x0000a390
        /*09c0*/ 	.word	0x00000070
        /*09c4*/ 	.word	0x00000050
        /*09c8*/ 	.short	0x010a
        /*09ca*/ 	.byte	0xff
	.zero		1


	//   ....[140]....
        /*09cc*/ 	.word	0x0000a3e0
        /*09d0*/ 	.word	0x00000066
        /*09d4*/ 	.word	0x00000050
        /*09d8*/ 	.short	0x010a
        /*09da*/ 	.byte	0xff
	.zero		1


	//----- nvinfo : EIATTR_NUM_MBARRIERS
	.align		4
.L_48:
        /*09dc*/ 	.byte	0x03, 0x38
        /*09de*/ 	.short	0x0024


	//----- nvinfo : EIATTR_EXIT_INSTR_OFFSETS
	.align		4
        /*09e0*/ 	.byte	0x04, 0x1c
        /*09e2*/ 	.short	(.L_50 - .L_49)


	//   ....[0]....
.L_49:
        /*09e4*/ 	.word	0x000029a0


	//   ....[1]....
        /*09e8*/ 	.word	0x00002eb0


	//   ....[2]....
        /*09ec*/ 	.word	0x00002f10


	//   ....[3]....
        /*09f0*/ 	.word	0x00003e90


	//   ....[4]....
        /*09f4*/ 	.word	0x000050b0


	//   ....[5]....
        /*09f8*/ 	.word	0x000050f0


	//   ....[6]....
        /*09fc*/ 	.word	0x00009820


	//----- nvinfo : EIATTR_MAX_THREADS
	.align		4
.L_50:
        /*0a00*/ 	.byte	0x04, 0x05
        /*0a02*/ 	.short	(.L_52 - .L_51)
.L_51:
        /*0a04*/ 	.word	0x00000100
        /*0a08*/ 	.word	0x00000001
        /*0a0c*/ 	.word	0x00000001


	//----- nvinfo : EIATTR_CRS_STACK_SIZE
	.align		4
.L_52:
        /*0a10*/ 	.byte	0x04, 0x1e
        /*0a12*/ 	.short	(.L_54 - .L_53)
.L_53:
        /*0a14*/ 	.word	0x00000000


	//----- nvinfo : EIATTR_CBANK_PARAM_SIZE
	.align		4
.L_54:
        /*0a18*/ 	.byte	0x03, 0x19
        /*0a1a*/ 	.short	0x0800


	//----- nvinfo : EIATTR_PARAM_CBANK
	.align		4
        /*0a1c*/ 	.byte	0x04, 0x0a
        /*0a1e*/ 	.short	(.L_56 - .L_55)
	.align		4
.L_55:
        /*0a20*/ 	.word	index@(.nv.constant0._ZN7cutlass13device_kernelINS_4gemm6kernel13GemmUniversalIN4cute5tupleIJiiiiEEENS1_10collective13CollectiveMmaINS1_35MainloopSm100TmaUmmaWarpSpecializedILi5ELi2ELi4ENS5_IJNS4_1CILi2EEENSA_ILi1EEESC_EEEEENS5_IJNSA_ILi64EEENSA_ILi256EEENSA_ILi128EEEEEENS_12float_e5m2_tENS5_IJlSC_lEEESJ_SK_NS4_8TiledMMAINS4_8MMA_AtomIJNS4_10MMA_TraitsINS4_19SM100_MMA_F8F6F4_SSEJSJ_SJ_fSF_SG_NS4_17integral_constantINS4_4UMMA5MajorELSR_0EEESS_NSP_INSQ_7ScaleInELST_0EEESU_EEEEEENS4_6LayoutINS5_IJSC_SC_SC_EEENS5_IJNSA_ILi0EEESZ_SZ_EEEEENS5_IJNS4_10UnderscoreES12_S12_EEEEENS4_13SM90_TMA_LOADENS4_14ComposedLayoutINS4_7SwizzleILi3ELi4ELi3EEENS4_18smem_ptr_flag_bitsILi8EEENSX_INS5_IJNSA_ILi8EEESH_EEENS5_IJSH_SC_EEEEEEEvNS4_8identityENS4_23SM90_TMA_LOAD_MULTICASTES1F_vS1G_EENS_8epilogue10collective18CollectiveEpilogueINS1J_23Sm100TmaWarpSpecializedILi4ELi2ELi32ELb0ELb0EEEJSI_NS5_IJNSX_ISF_SC_EES1O_EEESJ_SK_SJ_SK_NS1J_6fusion15FusionCallbacksIS1N_NS1Q_17LinearCombinationISJ_fSJ_fLNS_15FloatRoundStyleE2EEESI_S1P_JEEENS4_5SM1004TMEM4LOAD26SM100_TMEM_LOAD_16dp32b32xES15_NS16_INS17_ILi2ELi4ELi3EEES1A_NSX_INS5_IJS1B_SF_EEENS5_IJSF_SC_EEEEEEENS4_39AutoVectorizingCopyWithAssumedAlignmentILi128EEENS4_14SM90_TMA_STOREES24_S26_S26_EEEvvEEEEvNT_6ParamsE)
        /*0a24*/ 	.short	0x0380
        /*0a26*/ 	.short	0x0800


	//----- nvinfo : EIATTR_SW_WAR
	.align		4
.L_56:
        /*0a28*/ 	.byte	0x04, 0x36
        /*0a2a*/ 	.short	(.L_58 - .L_57)
.L_57:
        /*0a2c*/ 	.word	0x00000008
.L_58:


//--------------------- .nv.callgraph             --------------------------
	.section	.nv.callgraph,"",@"SHT_CUDA_CALLGRAPH"
	.align	4
	.sectionentsize	8
	.align		4
        /*0000*/ 	.word	0x00000000
	.align		4
        /*0004*/ 	.word	0xffffffff
	.align		4
        /*0008*/ 	.word	index@(_ZN7cutlass13device_kernelINS_4gemm6kernel13GemmUniversalIN4cute5tupleIJiiiiEEENS1_10collective13CollectiveMmaINS1_35MainloopSm100TmaUmmaWarpSpecializedILi5ELi2ELi4ENS5_IJNS4_1CILi2EEENSA_ILi1EEESC_EEEEENS5_IJNSA_ILi64EEENSA_ILi256EEENSA_ILi128EEEEEENS_12float_e5m2_tENS5_IJlSC_lEEESJ_SK_NS4_8TiledMMAINS4_8MMA_AtomIJNS4_10MMA_TraitsINS4_19SM100_MMA_F8F6F4_SSEJSJ_SJ_fSF_SG_NS4_17integral_constantINS4_4UMMA5MajorELSR_0EEESS_NSP_INSQ_7ScaleInELST_0EEESU_EEEEEENS4_6LayoutINS5_IJSC_SC_SC_EEENS5_IJNSA_ILi0EEESZ_SZ_EEEEENS5_IJNS4_10UnderscoreES12_S12_EEEEENS4_13SM90_TMA_LOADENS4_14ComposedLayoutINS4_7SwizzleILi3ELi4ELi3EEENS4_18smem_ptr_flag_bitsILi8EEENSX_INS5_IJNSA_ILi8EEESH_EEENS5_IJSH_SC_EEEEEEEvNS4_8identityENS4_23SM90_TMA_LOAD_MULTICASTES1F_vS1G_EENS_8epilogue10collective18CollectiveEpilogueINS1J_23Sm100TmaWarpSpecializedILi4ELi2ELi32ELb0ELb0EEEJSI_NS5_IJNSX_ISF_SC_EES1O_EEESJ_SK_SJ_SK_NS1J_6fusion15FusionCallbacksIS1N_NS1Q_17LinearCombinationISJ_fSJ_fLNS_15FloatRoundStyleE2EEESI_S1P_JEEENS4_5SM1004TMEM4LOAD26SM100_TMEM_LOAD_16dp32b32xES15_NS16_INS17_ILi2ELi4ELi3EEES1A_NSX_INS5_IJS1B_SF_EEENS5_IJSF_SC_EEEEEEENS4_39AutoVectorizingCopyWithAssumedAlignmentILi128EEENS4_14SM90_TMA_STOREES24_S26_S26_EEEvvEEEEvNT_6ParamsE)
	.align		4
        /*000c*/ 	.word	index@(__assertfail)
	.align		4
        /*0010*/ 	.word	0x00000000
	.align		4
        /*0014*/ 	.word	0xfffffffe
	.align		4
        /*0018*/ 	.word	0x00000000
	.align		4
        /*001c*/ 	.word	0xfffffffd
	.align		4
        /*0020*/ 	.word	0x00000000
	.align		4
        /*0024*/ 	.word	0xfffffffc


//--------------------- .nv.constant4             --------------------------
	.section	.nv.constant4,"a",@progbits
	.align	8
	.align		8
.nv.constant4:
        /*0000*/ 	.dword	__assertfail
	.align		8
        /*0008*/ 	.dword	__unnamed_1
	.align		8
        /*0010*/ 	.dword	__unnamed_2
	.align		8
        /*0018*/ 	.dword	__unnamed_3
	.align		8
        /*0020*/ 	.dword	_ZN40_INTERNAL_3efe08e2_4_k_cu_f6f40a04_107574cuda3std3__45__cpo5beginE
	.align		8
        /*0028*/ 	.dword	_ZN40_INTERNAL_3efe08e2_4_k_cu_f6f40a04_107574cuda3std3__45__cpo3endE
	.align		8
        /*0030*/ 	.dword	_ZN40_INTERNAL_3efe08e2_4_k_cu_f6f40a04_107574cuda3std3__45__cpo6cbeginE
	.align		8
        /*0038*/ 	.dword	_ZN40_INTERNAL_3efe08e2_4_k_cu_f6f40a04_107574cuda3std3__45__cpo4cendE
	.align		8
        /*0040*/ 	.dword	_ZN40_INTERNAL_3efe08e2_4_k_cu_f6f40a04_107574cuda3std3__442_GLOBAL__N__3efe08e2_4_k_cu_f6f40a04_107576ignoreE
	.align		8
        /*0048*/ 	.dword	_ZN40_INTERNAL_3efe08e2_4_k_cu_f6f40a04_107574cuda3std3__419piecewise_constructE
	.align		8
        /*0050*/ 	.dword	_ZN40_INTERNAL_3efe08e2_4_k_cu_f6f40a04_107574cuda3std3__48in_placeE
	.align		8
        /*0058*/ 	.dword	_ZN40_INTERNAL_3efe08e2_4_k_cu_f6f40a04_107574cuda3std6ranges3__45__cpo4swapE
	.align		8
        /*0060*/ 	.dword	_ZN40_INTERNAL_3efe08e2_4_k_cu_f6f40a04_107574cuda3std6ranges3__45__cpo9iter_moveE
	.align		8
        /*0068*/ 	.dword	_ZN40_INTERNAL_3efe08e2_4_k_cu_f6f40a04_107574cute7productE
	.align		8
        /*0070*/ 	.dword	_ZN40_INTERNAL_3efe08e2_4_k_cu_f6f40a04_107574cute1_E
	.align		8
        /*0078*/ 	.dword	$str$25
	.align		8
        /*0080*/ 	.dword	$str$26
	.align		8
        /*0088*/ 	.dword	$str$27
	.align		8
        /*0090*/ 	.dword	$str$28


//--------------------- .text._ZN7cutlass13device_kernelINS_4gemm6kernel13GemmUniversalIN4cute5tupleIJiiiiEEENS1_10collective13CollectiveMmaINS1_35MainloopSm100TmaUmmaWarpSpecializedILi5ELi2ELi4ENS5_IJNS4_1CILi2EEENSA_ILi1EEESC_EEEEENS5_IJNSA_ILi64EEENSA_ILi256EEENSA_ILi128EEEEEENS_12float_e5m2_tENS5_IJlSC_lEEESJ_SK_NS4_8TiledMMAINS4_8MMA_AtomIJNS4_10MMA_TraitsINS4_19SM100_MMA_F8F6F4_SSEJSJ_SJ_fSF_SG_NS4_17integral_constantINS4_4UMMA5MajorELSR_0EEESS_NSP_INSQ_7ScaleInELST_0EEESU_EEEEEENS4_6LayoutINS5_IJSC_SC_SC_EEENS5_IJNSA_ILi0EEESZ_SZ_EEEEENS5_IJNS4_10UnderscoreES12_S12_EEEEENS4_13SM90_TMA_LOADENS4_14ComposedLayoutINS4_7SwizzleILi3ELi4ELi3EEENS4_18smem_ptr_flag_bitsILi8EEENSX_INS5_IJNSA_ILi8EEESH_EEENS5_IJSH_SC_EEEEEEEvNS4_8identityENS4_23SM90_TMA_LOAD_MULTICASTES1F_vS1G_EENS_8epilogue10collective18CollectiveEpilogueINS1J_23Sm100TmaWarpSpecializedILi4ELi2ELi32ELb0ELb0EEEJSI_NS5_IJNSX_ISF_SC_EES1O_EEESJ_SK_SJ_SK_NS1J_6fusion15FusionCallbacksIS1N_NS1Q_17LinearCombinationISJ_fSJ_fLNS_15FloatRoundStyleE2EEESI_S1P_JEEENS4_5SM1004TMEM4LOAD26SM100_TMEM_LOAD_16dp32b32xES15_NS16_INS17_ILi2ELi4ELi3EEES1A_NSX_INS5_IJS1B_SF_EEENS5_IJSF_SC_EEEEEEENS4_39AutoVectorizingCopyWithAssumedAlignmentILi128EEENS4_14SM90_TMA_STOREES24_S26_S26_EEEvvEEEEvNT_6ParamsE --------------------------
	.section	.text._ZN7cutlass13device_kernelINS_4gemm6kernel13GemmUniversalIN4cute5tupleIJiiiiEEENS1_10collective13CollectiveMmaINS1_35MainloopSm100TmaUmmaWarpSpecializedILi5ELi2ELi4ENS5_IJNS4_1CILi2EEENSA_ILi1EEESC_EEEEENS5_IJNSA_ILi64EEENSA_ILi256EEENSA_ILi128EEEEEENS_12float_e5m2_tENS5_IJlSC_lEEESJ_SK_NS4_8TiledMMAINS4_8MMA_AtomIJNS4_10MMA_TraitsINS4_19SM100_MMA_F8F6F4_SSEJSJ_SJ_fSF_SG_NS4_17integral_constantINS4_4UMMA5MajorELSR_0EEESS_NSP_INSQ_7ScaleInELST_0EEESU_EEEEEENS4_6LayoutINS5_IJSC_SC_SC_EEENS5_IJNSA_ILi0EEESZ_SZ_EEEEENS5_IJNS4_10UnderscoreES12_S12_EEEEENS4_13SM90_TMA_LOADENS4_14ComposedLayoutINS4_7SwizzleILi3ELi4ELi3EEENS4_18smem_ptr_flag_bitsILi8EEENSX_INS5_IJNSA_ILi8EEESH_EEENS5_IJSH_SC_EEEEEEEvNS4_8identityENS4_23SM90_TMA_LOAD_MULTICASTES1F_vS1G_EENS_8epilogue10collective18CollectiveEpilogueINS1J_23Sm100TmaWarpSpecializedILi4ELi2ELi32ELb0ELb0EEEJSI_NS5_IJNSX_ISF_SC_EES1O_EEESJ_SK_SJ_SK_NS1J_6fusion15FusionCallbacksIS1N_NS1Q_17LinearCombinationISJ_fSJ_fLNS_15FloatRoundStyleE2EEESI_S1P_JEEENS4_5SM1004TMEM4LOAD26SM100_TMEM_LOAD_16dp32b32xES15_NS16_INS17_ILi2ELi4ELi3EEES1A_NSX_INS5_IJS1B_SF_EEENS5_IJSF_SC_EEEEEEENS4_39AutoVectorizingCopyWithAssumedAlignmentILi128EEENS4_14SM90_TMA_STOREES24_S26_S26_EEEvvEEEEvNT_6ParamsE,"ax",@progbits
	.align	128
.text._ZN7cutlass13device_kernelINS_4gemm6kernel13GemmUniversalIN4cute5tupleIJiiiiEEENS1_10collective13CollectiveMmaINS1_35MainloopSm100TmaUmmaWarpSpecializedILi5ELi2ELi4ENS5_IJNS4_1CILi2EEENSA_ILi1EEESC_EEEEENS5_IJNSA_ILi64EEENSA_ILi256EEENSA_ILi128EEEEEENS_12float_e5m2_tENS5_IJlSC_lEEESJ_SK_NS4_8TiledMMAINS4_8MMA_AtomIJNS4_10MMA_TraitsINS4_19SM100_MMA_F8F6F4_SSEJSJ_SJ_fSF_SG_NS4_17integral_constantINS4_4UMMA5MajorELSR_0EEESS_NSP_INSQ_7ScaleInELST_0EEESU_EEEEEENS4_6LayoutINS5_IJSC_SC_SC_EEENS5_IJNSA_ILi0EEESZ_SZ_EEEEENS5_IJNS4_10UnderscoreES12_S12_EEEEENS4_13SM90_TMA_LOADENS4_14ComposedLayoutINS4_7SwizzleILi3ELi4ELi3EEENS4_18smem_ptr_flag_bitsILi8EEENSX_INS5_IJNSA_ILi8EEESH_EEENS5_IJSH_SC_EEEEEEEvNS4_8identityENS4_23SM90_TMA_LOAD_MULTICASTES1F_vS1G_EENS_8epilogue10collective18CollectiveEpilogueINS1J_23Sm100TmaWarpSpecializedILi4ELi2ELi32ELb0ELb0EEEJSI_NS5_IJNSX_ISF_SC_EES1O_EEESJ_SK_SJ_SK_NS1J_6fusion15FusionCallbacksIS1N_NS1Q_17LinearCombinationISJ_fSJ_fLNS_15FloatRoundStyleE2EEESI_S1P_JEEENS4_5SM1004TMEM4LOAD26SM100_TMEM_LOAD_16dp32b32xES15_NS16_INS17_ILi2ELi4ELi3EEES1A_NSX_INS5_IJS1B_SF_EEENS5_IJSF_SC_EEEEEEENS4_39AutoVectorizingCopyWithAssumedAlignmentILi128EEENS4_14SM90_TMA_STOREES24_S26_S26_EEEvvEEEEvNT_6ParamsE:
        .type           _ZN7cutlass13device_kernelINS_4gemm6kernel13GemmUniversalIN4cute5tupleIJiiiiEEENS1_10collective13CollectiveMmaINS1_35MainloopSm100TmaUmmaWarpSpecializedILi5ELi2ELi4ENS5_IJNS4_1CILi2EEENSA_ILi1EEESC_EEEEENS5_IJNSA_ILi64EEENSA_ILi256EEENSA_ILi128EEEEEENS_12float_e5m2_tENS5_IJlSC_lEEESJ_SK_NS4_8TiledMMAINS4_8MMA_AtomIJNS4_10MMA_TraitsINS4_19SM100_MMA_F8F6F4_SSEJSJ_SJ_fSF_SG_NS4_17integral_constantINS4_4UMMA5MajorELSR_0EEESS_NSP_INSQ_7ScaleInELST_0EEESU_EEEEEENS4_6LayoutINS5_IJSC_SC_SC_EEENS5_IJNSA_ILi0EEESZ_SZ_EEEEENS5_IJNS4_10UnderscoreES12_S12_EEEEENS4_13SM90_TMA_LOADENS4_14ComposedLayoutINS4_7SwizzleILi3ELi4ELi3EEENS4_18smem_ptr_flag_bitsILi8EEENSX_INS5_IJNSA_ILi8EEESH_EEENS5_IJSH_SC_EEEEEEEvNS4_8identityENS4_23SM90_TMA_LOAD_MULTICASTES1F_vS1G_EENS_8epilogue10collective18CollectiveEpilogueINS1J_23Sm100TmaWarpSpecializedILi4ELi2ELi32ELb0ELb0EEEJSI_NS5_IJNSX_ISF_SC_EES1O_EEESJ_SK_SJ_SK_NS1J_6fusion15FusionCallbacksIS1N_NS1Q_17LinearCombinationISJ_fSJ_fLNS_15FloatRoundStyleE2EEESI_S1P_JEEENS4_5SM1004TMEM4LOAD26SM100_TMEM_LOAD_16dp32b32xES15_NS16_INS17_ILi2ELi4ELi3EEES1A_NSX_INS5_IJS1B_SF_EEENS5_IJSF_SC_EEEEEEENS4_39AutoVectorizingCopyWithAssumedAlignmentILi128EEENS4_14SM90_TMA_STOREES24_S26_S26_EEEvvEEEEvNT_6ParamsE,@function
        .size           _ZN7cutlass13device_kernelINS_4gemm6kernel13GemmUniversalIN4cute5tupleIJiiiiEEENS1_10collective13CollectiveMmaINS1_35MainloopSm100TmaUmmaWarpSpecializedILi5ELi2ELi4ENS5_IJNS4_1CILi2EEENSA_ILi1EEESC_EEEEENS5_IJNSA_ILi64EEENSA_ILi256EEENSA_ILi128EEEEEENS_12float_e5m2_tENS5_IJlSC_lEEESJ_SK_NS4_8TiledMMAINS4_8MMA_AtomIJNS4_10MMA_TraitsINS4_19SM100_MMA_F8F6F4_SSEJSJ_SJ_fSF_SG_NS4_17integral_constantINS4_4UMMA5MajorELSR_0EEESS_NSP_INSQ_7ScaleInELST_0EEESU_EEEEEENS4_6LayoutINS5_IJSC_SC_SC_EEENS5_IJNSA_ILi0EEESZ_SZ_EEEEENS5_IJNS4_10UnderscoreES12_S12_EEEEENS4_13SM90_TMA_LOADENS4_14ComposedLayoutINS4_7SwizzleILi3ELi4ELi3EEENS4_18smem_ptr_flag_bitsILi8EEENSX_INS5_IJNSA_ILi8EEESH_EEENS5_IJSH_SC_EEEEEEEvNS4_8identityENS4_23SM90_TMA_LOAD_MULTICASTES1F_vS1G_EENS_8epilogue10collective18CollectiveEpilogueINS1J_23Sm100TmaWarpSpecializedILi4ELi2ELi32ELb0ELb0EEEJSI_NS5_IJNSX_ISF_SC_EES1O_EEESJ_SK_SJ_SK_NS1J_6fusion15FusionCallbacksIS1N_NS1Q_17LinearCombinationISJ_fSJ_fLNS_15FloatRoundStyleE2EEESI_S1P_JEEENS4_5SM1004TMEM4LOAD26SM100_TMEM_LOAD_16dp32b32xES15_NS16_INS17_ILi2ELi4ELi3EEES1A_NSX_INS5_IJS1B_SF_EEENS5_IJSF_SC_EEEEEEENS4_39AutoVectorizingCopyWithAssumedAlignmentILi128EEENS4_14SM90_TMA_STOREES24_S26_S26_EEEvvEEEEvNT_6ParamsE,(.L_x_180 - _ZN7cutlass13device_kernelINS_4gemm6kernel13GemmUniversalIN4cute5tupleIJiiiiEEENS1_10collective13CollectiveMmaINS1_35MainloopSm100TmaUmmaWarpSpecializedILi5ELi2ELi4ENS5_IJNS4_1CILi2EEENSA_ILi1EEESC_EEEEENS5_IJNSA_ILi64EEENSA_ILi256EEENSA_ILi128EEEEEENS_12float_e5m2_tENS5_IJlSC_lEEESJ_SK_NS4_8TiledMMAINS4_8MMA_AtomIJNS4_10MMA_TraitsINS4_19SM100_MMA_F8F6F4_SSEJSJ_SJ_fSF_SG_NS4_17integral_constantINS4_4UMMA5MajorELSR_0EEESS_NSP_INSQ_7ScaleInELST_0EEESU_EEEEEENS4_6LayoutINS5_IJSC_SC_SC_EEENS5_IJNSA_ILi0EEESZ_SZ_EEEEENS5_IJNS4_10UnderscoreES12_S12_EEEEENS4_13SM90_TMA_LOADENS4_14ComposedLayoutINS4_7SwizzleILi3ELi4ELi3EEENS4_18smem_ptr_flag_bitsILi8EEENSX_INS5_IJNSA_ILi8EEESH_EEENS5_IJSH_SC_EEEEEEEvNS4_8identityENS4_23SM90_TMA_LOAD_MULTICASTES1F_vS1G_EENS_8epilogue10collective18CollectiveEpilogueINS1J_23Sm100TmaWarpSpecializedILi4ELi2ELi32ELb0ELb0EEEJSI_NS5_IJNSX_ISF_SC_EES1O_EEESJ_SK_SJ_SK_NS1J_6fusion15FusionCallbacksIS1N_NS1Q_17LinearCombinationISJ_fSJ_fLNS_15FloatRoundStyleE2EEESI_S1P_JEEENS4_5SM1004TMEM4LOAD26SM100_TMEM_LOAD_16dp32b32xES15_NS16_INS17_ILi2ELi4ELi3EEES1A_NSX_INS5_IJS1B_SF_EEENS5_IJSF_SC_EEEEEEENS4_39AutoVectorizingCopyWithAssumedAlignmentILi128EEENS4_14SM90_TMA_STOREES24_S26_S26_EEEvvEEEEvNT_6ParamsE)
        .other          _ZN7cutlass13device_kernelINS_4gemm6kernel13GemmUniversalIN4cute5tupleIJiiiiEEENS1_10collective13CollectiveMmaINS1_35MainloopSm100TmaUmmaWarpSpecializedILi5ELi2ELi4ENS5_IJNS4_1CILi2EEENSA_ILi1EEESC_EEEEENS5_IJNSA_ILi64EEENSA_ILi256EEENSA_ILi128EEEEEENS_12float_e5m2_tENS5_IJlSC_lEEESJ_SK_NS4_8TiledMMAINS4_8MMA_AtomIJNS4_10MMA_TraitsINS4_19SM100_MMA_F8F6F4_SSEJSJ_SJ_fSF_SG_NS4_17integral_constantINS4_4UMMA5MajorELSR_0EEESS_NSP_INSQ_7ScaleInELST_0EEESU_EEEEEENS4_6LayoutINS5_IJSC_SC_SC_EEENS5_IJNSA_ILi0EEESZ_SZ_EEEEENS5_IJNS4_10UnderscoreES12_S12_EEEEENS4_13SM90_TMA_LOADENS4_14ComposedLayoutINS4_7SwizzleILi3ELi4ELi3EEENS4_18smem_ptr_flag_bitsILi8EEENSX_INS5_IJNSA_ILi8EEESH_EEENS5_IJSH_SC_EEEEEEEvNS4_8identityENS4_23SM90_TMA_LOAD_MULTICASTES1F_vS1G_EENS_8epilogue10collective18CollectiveEpilogueINS1J_23Sm100TmaWarpSpecializedILi4ELi2ELi32ELb0ELb0EEEJSI_NS5_IJNSX_ISF_SC_EES1O_EEESJ_SK_SJ_SK_NS1J_6fusion15FusionCallbacksIS1N_NS1Q_17LinearCombinationISJ_fSJ_fLNS_15FloatRoundStyleE2EEESI_S1P_JEEENS4_5SM1004TMEM4LOAD26SM100_TMEM_LOAD_16dp32b32xES15_NS16_INS17_ILi2ELi4ELi3EEES1A_NSX_INS5_IJS1B_SF_EEENS5_IJSF_SC_EEEEEEENS4_39AutoVectorizingCopyWithAssumedAlignmentILi128EEENS4_14SM90_TMA_STOREES24_S26_S26_EEEvvEEEEvNT_6ParamsE,@"STO_CUDA_ENTRY STV_DEFAULT"
_ZN7cutlass13device_kernelINS_4gemm6kernel13GemmUniversalIN4cute5tupleIJiiiiEEENS1_10collective13CollectiveMmaINS1_35MainloopSm100TmaUmmaWarpSpecializedILi5ELi2ELi4ENS5_IJNS4_1CILi2EEENSA_ILi1EEESC_EEEEENS5_IJNSA_ILi64EEENSA_ILi256EEENSA_ILi128EEEEEENS_12float_e5m2_tENS5_IJlSC_lEEESJ_SK_NS4_8TiledMMAINS4_8MMA_AtomIJNS4_10MMA_TraitsINS4_19SM100_MMA_F8F6F4_SSEJSJ_SJ_fSF_SG_NS4_17integral_constantINS4_4UMMA5MajorELSR_0EEESS_NSP_INSQ_7ScaleInELST_0EEESU_EEEEEENS4_6LayoutINS5_IJSC_SC_SC_EEENS5_IJNSA_ILi0EEESZ_SZ_EEEEENS5_IJNS4_10UnderscoreES12_S12_EEEEENS4_13SM90_TMA_LOADENS4_14ComposedLayoutINS4_7SwizzleILi3ELi4ELi3EEENS4_18smem_ptr_flag_bitsILi8EEENSX_INS5_IJNSA_ILi8EEESH_EEENS5_IJSH_SC_EEEEEEEvNS4_8identityENS4_23SM90_TMA_LOAD_MULTICASTES1F_vS1G_EENS_8epilogue10collective18CollectiveEpilogueINS1J_23Sm100TmaWarpSpecializedILi4ELi2ELi32ELb0ELb0EEEJSI_NS5_IJNSX_ISF_SC_EES1O_EEESJ_SK_SJ_SK_NS1J_6fusion15FusionCallbacksIS1N_NS1Q_17LinearCombinationISJ_fSJ_fLNS_15FloatRoundStyleE2EEESI_S1P_JEEENS4_5SM1004TMEM4LOAD26SM100_TMEM_LOAD_16dp32b32xES15_NS16_INS17_ILi2ELi4ELi3EEES1A_NSX_INS5_IJS1B_SF_EEENS5_IJSF_SC_EEEEEEENS4_39AutoVectorizingCopyWithAssumedAlignmentILi128EEENS4_14SM90_TMA_STOREES24_S26_S26_EEEvvEEEEvNT_6ParamsE:
[----:B------:R-:W1:Y:S01]  /*0000*/  LDC R1, c[0x0][0x37c] ;  /* 0x0000df00ff017b82 */ /* 0x000e620000000800 */
[----:B------:R-:W2:Y:S01]  /*0010*/  S2R R95, SR_TID.X ;  /* 0x00000000005f7919 */ /* 0x000ea20000002100 */
[----:B------:R-:W3:Y:S01]  /*0020*/  LDCU.64 UR8, c[0x0][0x890] ;  /* 0x00011200ff0877ac */ /* 0x000ee20008000a00 */
[----:B------:R-:W-:Y:S02]  /*0030*/  PRMT R85, RZ, 0x7610, R85 ;  /* 0x00007610ff557816 */ /* 0x000fe40000000055 */
[----:B------:R-:W-:Y:S01]  /*0040*/  ELECT P3, URZ, PT ;  /* 0x0000000000ff782f */ /* 0x000fe20003860000 */
[----:B---3--:R-:W-:-:S04]  /*0050*/  UISETP.NE.U32.AND UP0, UPT, UR8, URZ, UPT ;  /* 0x000000ff0800728c */ /* 0x008fc8000bf05070 */
[----:B------:R-:W-:Y:S01]  /*0060*/  UISETP.NE.AND.EX UP0, UPT, UR9, URZ, UPT, UP0 ;  /* 0x000000ff0900728c */ /* 0x000fe2000bf05300 */
[----:B--2---:R-:W-:-:S05]  /*0070*/  SHF.R.U32.HI R86, RZ, 0x5, R95 ;  /* 0x00000005ff567819 */ /* 0x004fca000001165f */
[----:B------:R-:W2:Y:S02]  /*0080*/  SHFL.IDX PT, R0, R86, RZ, 0x1f ;  /* 0x00001fff56007589 */ /* 0x000ea400000e0000 */
[----:B--2---:R-:W-:Y:S01]  /*0090*/  R2UR UR18, R0 ;  /* 0x00000000001272ca */ /* 0x004fe200000e0000 */
[----:B-1----:R-:W-:-:S14]  /*00a0*/  BRA.U UP0, `(.L_x_0) ;  /* 0x0000000100307547 */ /* 0x002fdc000b800000 */
[----:B------:R-:W1:Y:S02]  /*00b0*/  LDCU.64 UR4, c[0x0][0x888] ;  /* 0x00011100ff0477ac */ /* 0x000e640008000a00 */
[----:B-1----:R-:W-:-:S04]  /*00c0*/  UISETP.NE.U32.AND UP0, UPT, UR4, URZ, UPT ;  /* 0x000000ff0400728c */ /* 0x002fc8000bf05070 */
[----:B------:R-:W-:-:S09]  /*00d0*/  UISETP.NE.AND.EX UP0, UPT, UR5, URZ, UPT, UP0 ;  /* 0x000000ff0500728c */ /* 0x000fd2000bf05300 */
[----:B------:R-:W-:Y:S05]  /*00e0*/  BRA.U !UP0, `(.L_x_1) ;  /* 0x0000000108147547 */ /* 0x000fea000b800000 */
[----:B------:R-:W1:Y:S01]  /*00f0*/  LDC.64 R2, c[0x0][0x888] ;  /* 0x00022200ff027b82 */ /* 0x000e620000000a00 */
[----:B------:R-:W1:Y:S02]  /*0100*/  LDCU.64 UR4, c[0x0][0x358] ;  /* 0x00006b00ff0477ac */ /* 0x000e640008000a00 */
[----:B-1----:R1:W5:Y:S01]  /*0110*/  LDG.E R41, desc[UR4][R2.64] ;  /* 0x0000000402297981 */ /* 0x002362000c1e1900 */
[----:B------:R-:W-:Y:S01]  /*0120*/  HFMA2 R85, -RZ, RZ, 0, 5.9604644775390625e-08 ;  /* 0x00000001ff557431 */ /* 0x000fe200000001ff */
[----:B------:R-:W-:Y:S05]  /*0130*/  BRA `(.L_x_0) ;  /* 0x00000000000c7947 */ /* 0x000fea0003800000 */
.L_x_1:
[----:B------:R-:W1:Y:S01]  /*0140*/  LDCU UR4, c[0x0][0x880] ;  /* 0x00011000ff0477ac */ /* 0x000e620008000800 */
[----:B------:R-:W-:Y:S01]  /*0150*/  HFMA2 R85, -RZ, RZ, 0, 5.9604644775390625e-08 ;  /* 0x00000001ff557431 */ /* 0x000fe200000001ff */
[----:B-1----:R-:W-:-:S07]  /*0160*/  MOV R41, UR4 ;  /* 0x0000000400297c02 */ /* 0x002fce0008000f00 */
.L_x_0:
[----:B------:R-:W2:Y:S02]  /*0170*/  LDCU.64 UR4, c[0x0][0x8b0] ;  /* 0x00011600ff0477ac */ /* 0x000ea40008000a00 */
[----:B--2---:R-:W-:-:S04]  /*0180*/  UISETP.NE.U32.AND UP0, UPT, UR4, URZ, UPT ;  /* 0x000000ff0400728c */ /* 0x004fc8000bf05070 */
[----:B------:R-:W-:-:S09]  /*0190*/  UISETP.NE.AND.EX UP0, UPT, UR5, URZ, UPT, UP0 ;  /* 0x000000ff0500728c */ /* 0x000fd2000bf05300 */
[----:B------:R-:W-:Y:S05]  /*01a0*/  BRA.U UP0, `(.L_x_2) ;  /* 0x0000000100287547 */ /* 0x000fea000b800000 */
[----:B------:R-:W2:Y:S02]  /*01b0*/  LDCU.64 UR4, c[0x0][0x8a8] ;  /* 0x00011500ff0477ac */ /* 0x000ea40008000a00 */
[----:B--2---:R-:W-:-:S04]  /*01c0*/  UISETP.NE.U32.AND UP0, UPT, UR4, URZ, UPT ;  /* 0x000000ff0400728c */ /* 0x004fc8000bf05070 */
[----:B------:R-:W-:-:S09]  /*01d0*/  UISETP.NE.AND.EX UP0, UPT, UR5, URZ, UPT, UP0 ;  /* 0x000000ff0500728c */ /* 0x000fd2000bf05300 */
[----:B------:R-:W-:Y:S05]  /*01e0*/  BRA.U !UP0, `(.L_x_3) ;  /* 0x0000000108107547 */ /* 0x000fea000b800000 */
[----:B------:R-:W2:Y:S01]  /*01f0*/  LDC.64 R38, c[0x0][0x8a8] ;  /* 0x00022a00ff267b82 */ /* 0x000ea20000000a00 */
[----:B------:R-:W2:Y:S02]  /*0200*/  LDCU.64 UR4, c[0x0][0x358] ;  /* 0x00006b00ff0477ac */ /* 0x000ea40008000a00 */
[----:B--2---:R2:W5:Y:S01]  /*0210*/  LDG.E R38, desc[UR4][R38.64] ;  /* 0x0000000426267981 */ /* 0x004562000c1e1900 */
[----:B------:R-:W-:Y:S05]  /*0220*/  BRA `(.L_x_2) ;  /* 0x0000000000087947 */ /* 0x000fea0003800000 */
.L_x_3:
[----:B------:R-:W2:Y:S02]  /*0230*/  LDCU UR4, c[0x0][0x8a0] ;  /* 0x00011400ff0477ac */ /* 0x000ea40008000800 */
[----:B--2---:R-:W-:Y:S02]  /*0240*/  MOV R38, UR4 ;  /* 0x0000000400267c02 */ /* 0x004fe40008000f00 */
.L_x_2:
[----:B------:R-:W-:Y:S01]  /*0250*/  IMAD.U32 R0, RZ, RZ, UR18 ;  /* 0x00000012ff007e24 */ /* 0x000fe2000f8e00ff */
[----:B------:R-:W-:Y:S04]  /*0260*/  BSSY.RECONVERGENT B0, `(.L_x_4) ;  /* 0x000000c000007945 */ /* 0x000fe80003800200 */
[C---:B------:R-:W-:Y:S02]  /*0270*/  ISETP.NE.OR P1, PT, R0.reuse, 0x1, !P3 ;  /* 0x000000010000780c */ /* 0x040fe40005f25670 */
[----:B------:R-:W-:-:S11]  /*0280*/  ISETP.NE.OR P0, PT, R0, 0x3, !P3 ;  /* 0x000000030000780c */ /* 0x000fd60005f05670 */
[----:B------:R-:W-:Y:S05]  /*0290*/  @P1 BRA `(.L_x_5) ;  /* 0x0000000000201947 */ /* 0x000fea0003800000 */
[----:B------:R-:W3:Y:S02]  /*02a0*/  LDCU.64 UR4, c[0x0][0x348] ;  /* 0x00006900ff0477ac */ /* 0x000ee40008000a00 */
[----:B---3--:R-:W-:Y:S02]  /*02b0*/  UIADD3 UR6, UP1, UPT, UR4, 0x80, URZ ;  /* 0x0000008004067890 */ /* 0x008fe4000ff3e0ff */
[----:B------:R-:W-:Y:S02]  /*02c0*/  UIADD3 UR4, UP0, UPT, UR4, 0x180, URZ ;  /* 0x0000018004047890 */ /* 0x000fe4000ff1e0ff */
[----:B------:R-:W-:Y:S02]  /*02d0*/  UIADD3.X UR7, UPT, UPT, URZ, UR5, URZ, UP1, !UPT ;  /* 0x00000005ff077290 */ /* 0x000fe40008ffe4ff */
[----:B------:R-:W-:-:S07]  /*02e0*/  UIADD3.X UR5, UPT, UPT, URZ, UR5, URZ, UP0, !UPT ;  /* 0x00000005ff057290 */ /* 0x000fce00087fe4ff */
[----:B------:R3:W-:Y:S02]  /*02f0*/  UTMACCTL.PF [UR6] ;  /* 0x00000000060079b9 */ /* 0x0007e40008040000 */
[----:B------:R3:W-:Y:S02]  /*0300*/  UTMACCTL.PF [UR4] ;  /* 0x00000000040079b9 */ /* 0x0007e40008040000 */
[----:B---3--:R-:W-:Y:S01]  /*0310*/  NOP ;  /* 0x0000000000007918 */ /* 0x008fe20000000000 */
.L_x_5:
[----:B------:R-:W-:Y:S05]  /*0320*/  BSYNC.RECONVERGENT B0 ;  /* 0x0000000000007941 */ /* 0x000fea0003800200 */
.L_x_4:
[----:B------:R-:W-:Y:S04]  /*0330*/  BSSY.RECONVERGENT B0, `(.L_x_6) ;  /* 0x000000a000007945 */ /* 0x000fe80003800200 */
        /* <DEDUP_REMOVED lines=9> */
.L_x_7:
[----:B------:R-:W-:Y:S05]  /*03d0*/  BSYNC.RECONVERGENT B0 ;  /* 0x0000000000007941 */ /* 0x000fea0003800200 */
.L_x_6:
[----:B------:R-:W3:Y:S01]  /*03e0*/  LDCU.64 UR4, c[0x0][0x888] ;  /* 0x00011100ff0477ac */ /* 0x000ee20008000a00 */
[----:B------:R-:W-:Y:S02]  /*03f0*/  UISETP.EQ.U32.AND UP2, UPT, UR8, URZ, UPT ;  /* 0x000000ff0800728c */ /* 0x000fe4000bf42070 */
[----:B------:R-:W-:Y:S02]  /*0400*/  UPLOP3.LUT UP3, UPT, UPT, UPT, UPT, 0x80, 0x8 ;  /* 0x000000000008789c */ /* 0x000fe40003f6f070 */
[----:B---3--:R-:W-:-:S04]  /*0410*/  UISETP.NE.U32.AND UP0, UPT, UR4, URZ, UPT ;  /* 0x000000ff0400728c */ /* 0x008fc8000bf05070 */
[----:B------:R-:W-:-:S04]  /*0420*/  UISETP.NE.AND.EX UP1, UPT, UR5, URZ, UPT, UP0 ;  /* 0x000000ff0500728c */ /* 0x000fc8000bf25300 */
[----:B------:R-:W-:-:S04]  /*0430*/  UISETP.EQ.OR.EX UP4, UPT, UR9, URZ, !UP1, UP2 ;  /* 0x000000ff0900728c */ /* 0x000fc8000cf82720 */
[----:B------:R-:W-:-:S06]  /*0440*/  UP2UR UR4, UPR, URZ, 0x10 ;  /* 0x00000010ff047883 */ /* 0x000fcc0008000000 */
[----:B------:R-:W-:Y:S01]  /*0450*/  MOV R88, UR4 ;  /* 0x0000000400587c02 */ /* 0x000fe20008000f00 */
[----:B------:R-:W-:Y:S06]  /*0460*/  BRA.U !UP4, `(.L_x_8) ;  /* 0x000000010c207547 */ /* 0x000fec000b800000 */
[----:B------:R-:W-:Y:S01]  /*0470*/  UISETP.NE.U32.AND UP2, UPT, UR8, URZ, UPT ;  /* 0x000000ff0800728c */ /* 0x000fe2000bf45070 */
[----:B-----5:R-:W-:Y:S01]  /*0480*/  FSETP.NEU.AND P0, PT, R41, RZ, PT ;  /* 0x000000ff2900720b */ /* 0x020fe20003f0d000 */
[----:B------:R-:W-:Y:S02]  /*0490*/  USEL UR4, URZ, 0xffffffff, UP1 ;  /* 0xffffffffff047887 */ /* 0x000fe40008800000 */
[----:B------:R-:W-:-:S10]  /*04a0*/  UISETP.NE.AND.EX UP2, UPT, UR9, URZ, UPT, UP2 ;  /* 0x000000ff0900728c */ /* 0x000fd4000bf45320 */
[----:B------:R-:W-:Y:S01]  /*04b0*/  VOTEU.ANY UP0, P0 ;  /* 0x0000000000ff7886 */ /* 0x000fe20000000100 */
[----:B------:R-:W-:-:S04]  /*04c0*/  @!UP2 USEL UR4, URZ, 0xffffffff, UP0 ;  /* 0xffffffffff04a887 */ /* 0x000fc80008000000 */
[----:B------:R-:W-:-:S04]  /*04d0*/  ULOP3.LUT UR4, UR4, 0x1, URZ, 0xc0, !UPT ;  /* 0x0000000104047892 */ /* 0x000fc8000f8ec0ff */
[----:B------:R-:W-:-:S11]  /*04e0*/  UISETP.NE.U32.AND UP3, UPT, UR4, 0x1, UPT ;  /* 0x000000010400788c */ /* 0x000fd6000bf65070 */
.L_x_8:
[----:B-1----:R-:W1:Y:S01]  /*04f0*/  SHFL.IDX PT, R2, R86, RZ, 0x1f ;  /* 0x00001fff56027589 */ /* 0x002e6200000e0000 */
[----:B------:R-:W-:Y:S01]  /*0500*/  UISETP.NE.AND UP6, UPT, UR18, 0x2, UPT ;  /* 0x000000021200788c */ /* 0x000fe2000bfc5270 */
[----:B-1----:R-:W-:-:S13]  /*0510*/  ISETP.NE.AND P0, PT, R2, RZ, PT ;  /* 0x000000ff0200720c */ /* 0x002fda0003f05270 */
[----:B------:R-:W-:Y:S05]  /*0520*/  @P0 BRA `(.L_x_9) ;  /* 0x0000000000600947 */ /* 0x000fea0003800000 */
[----:B------:R-:W1:Y:S01]  /*0530*/  S2UR UR4, SR_CgaCtaId ;  /* 0x00000000000479c3 */ /* 0x000e620000008800 */
[----:B------:R-:W-:Y:S01]  /*0540*/  UMOV UR5, 0x400 ;  /* 0x0000040000057882 */ /* 0x000fe20000000000 */
[----:B------:R-:W-:Y:S01]  /*0550*/  UMOV UR8, 0x1 ;  /* 0x0000000100087882 */ /* 0x000fe20000000000 */
[----:B------:R-:W-:Y:S01]  /*0560*/  UMOV UR6, 0x2 ;  /* 0x0000000200067882 */ /* 0x000fe20000000000 */
[----:B------:R-:W-:-:S04]  /*0570*/  UIADD3 UR8, UPT, UPT, -UR8, 0x100000, URZ ;  /* 0x0010000008087890 */ /* 0x000fc8000fffe1ff */
[----:B------:R-:W-:Y:S02]  /*0580*/  USHF.L.U32 UR9, UR8, 0xb, URZ ;  /* 0x0000000b08097899 */ /* 0x000fe400080006ff */
[----:B------:R-:W-:Y:S02]  /*0590*/  USHF.L.U32 UR8, UR8, 0x1, URZ ;  /* 0x0000000108087899 */ /* 0x000fe400080006ff */
[----:B------:R-:W-:-:S04]  /*05a0*/  UIADD3 UR6, UPT, UPT, -UR6, 0x100000, URZ ;  /* 0x0010000006067890 */ /* 0x000fc8000fffe1ff */
[----:B------:R-:W-:Y:S02]  /*05b0*/  USHF.L.U32 UR7, UR6, 0xb, URZ ;  /* 0x0000000b06077899 */ /* 0x000fe400080006ff */
[----:B------:R-:W-:Y:S01]  /*05c0*/  USHF.L.U32 UR6, UR6, 0x1, URZ ;  /* 0x0000000106067899 */ /* 0x000fe200080006ff */
[----:B------:R-:W-:Y:S01]  /*05d0*/  ELECT P0, URZ, PT ;  /* 0x0000000000ff782f */ /* 0x000fe20003800000 */
[----:B-1----:R-:W-:Y:S01]  /*05e0*/  ULEA UR4, UR4, UR5, 0x18 ;  /* 0x0000000504047291 */ /* 0x002fe2000f8ec0ff */
[----:B------:R-:W1:Y:S11]  /*05f0*/  FENCE.VIEW.ASYNC.S ;  /* 0x00000000000073c6 */ /* 0x000e760000000000 */
[----:B-1----:R1:W3:Y:S01]  /*0600*/  SYNCS.EXCH.64 URZ, [UR4], UR8 ;  /* 0x0000000804ff75b2 */ /* 0x0022e20008000100 */
[----:B------:R1:W4:Y:S01]  /*0610*/  SYNCS.EXCH.64 URZ, [UR4+0x28], UR6 ;  /* 0x0000280604ff75b2 */ /* 0x0003220008000100 */
[----:B------:R1:W1:Y:S01]  /*0620*/  SYNCS.EXCH.64 URZ, [UR4+0x8], UR8 ;  /* 0x0000080804ff75b2 */ /* 0x0002620008000100 */
[----:B------:R1:W1:Y:S01]  /*0630*/  SYNCS.EXCH.64 URZ, [UR4+0x30], UR6 ;  /* 0x0000300604ff75b2 */ /* 0x0002620008000100 */
[----:B------:R1:W1:Y:S01]  /*0640*/  SYNCS.EXCH.64 URZ, [UR4+0x10], UR8 ;  /* 0x0000100804ff75b2 */ /* 0x0002620008000100 */
[----:B------:R1:W1:Y:S01]  /*0650*/  SYNCS.EXCH.64 URZ, [UR4+0x38], UR6 ;  /* 0x0000380604ff75b2 */ /* 0x0002620008000100 */
[----:B------:R1:W1:Y:S01]  /*0660*/  SYNCS.EXCH.64 URZ, [UR4+0x18], UR8 ;  /* 0x0000180804ff75b2 */ /* 0x0002620008000100 */
[----:B------:R1:W1:Y:S01]  /*0670*/  SYNCS.EXCH.64 URZ, [UR4+0x40], UR6 ;  /* 0x0000400604ff75b2 */ /* 0x0002620008000100 */
[----:B------:R1:W1:Y:S01]  /*0680*/  SYNCS.EXCH.64 URZ, [UR4+0x20], UR8 ;  /* 0x0000200804ff75b2 */ /* 0x0002620008000100 */
[----:B------:R1:W1:Y:S01]  /*0690*/  SYNCS.EXCH.64 URZ, [UR4+0x48], UR6 ;  /* 0x0000480604ff75b2 */ /* 0x0002620008000100 */
[----:B------:R-:W-:Y:S01]  /*06a0*/  NOP ;  /* 0x0000000000007918 */ /* 0x000fe20000000000 */
.L_x_9:
[----:B------:R-:W2:Y:S01]  /*06b0*/  SHFL.IDX PT, R2, R86, RZ, 0x1f ;  /* 0x00001fff56027589 */ /* 0x000ea200000e0000 */
[----:B------:R-:W-:Y:S01]  /*06c0*/  NOP ;  /* 0x0000000000007918 */ /* 0x000fe20000000000 */
[----:B--2---:R-:W-:-:S13]  /*06d0*/  ISETP.NE.AND P0, PT, R2, 0x1, PT ;  /* 0x000000010200780c */ /* 0x004fda0003f05270 */
[----:B------:R-:W-:Y:S05]  /*06e0*/  @P0 BRA `(.L_x_10) ;  /* 0x0000000000580947 */ /* 0x000fea0003800000 */
[----:B-1----:R-:W1:Y:S01]  /*06f0*/  S2UR UR4, SR_CgaCtaId ;  /* 0x00000000000479c3 */ /* 0x002e620000008800 */
        /* <DEDUP_REMOVED lines=12> */
[----:B-1----:R2:W1:Y:S01]  /*07c0*/  SYNCS.EXCH.64 URZ, [UR4+0x50], UR8 ;  /* 0x0000500804ff75b2 */ /* 0x0024620008000100 */
[----:B------:R2:W1:Y:S01]  /*07d0*/  SYNCS.EXCH.64 URZ, [UR4+0x70], UR6 ;  /* 0x0000700604ff75b2 */ /* 0x0004620008000100 */
[----:B------:R2:W1:Y:S01]  /*07e0*/  SYNCS.EXCH.64 URZ, [UR4+0x58], UR8 ;  /* 0x0000580804ff75b2 */ /* 0x0004620008000100 */
[----:B------:R2:W1:Y:S01]  /*07f0*/  SYNCS.EXCH.64 URZ, [UR4+0x78], UR6 ;  /* 0x0000780604ff75b2 */ /* 0x0004620008000100 */
[----:B------:R2:W1:Y:S01]  /*0800*/  SYNCS.EXCH.64 URZ, [UR4+0x60], UR8 ;  /* 0x0000600804ff75b2 */ /* 0x0004620008000100 */
[----:B------:R2:W1:Y:S01]  /*0810*/  SYNCS.EXCH.64 URZ, [UR4+0x80], UR6 ;  /* 0x0000800604ff75b2 */ /* 0x0004620008000100 */
[----:B------:R2:W1:Y:S01]  /*0820*/  SYNCS.EXCH.64 URZ, [UR4+0x68], UR8 ;  /* 0x0000680804ff75b2 */ /* 0x0004620008000100 */
[----:B------:R2:W1:Y:S02]  /*0830*/  SYNCS.EXCH.64 URZ, [UR4+0x88], UR6 ;  /* 0x0000880604ff75b2 */ /* 0x0004640008000100 */
[----:B--2---:R-:W-:Y:S01]  /*0840*/  NOP ;  /* 0x0000000000007918 */ /* 0x004fe20000000000 */
.L_x_10:
[----:B------:R-:W2:Y:S01]  /*0850*/  SHFL.IDX PT, R2, R86, RZ, 0x1f ;  /* 0x00001fff56027589 */ /* 0x000ea200000e0000 */
[----:B------:R-:W-:Y:S01]  /*0860*/  NOP ;  /* 0x0000000000007918 */ /* 0x000fe20000000000 */
[----:B--2---:R-:W-:-:S13]  /*0870*/  ISETP.NE.AND P0, PT, R2, 0x3, PT ;  /* 0x000000030200780c */ /* 0x004fda0003f05270 */
[----:B------:R-:W-:Y:S05]  /*0880*/  @P0 BRA `(.L_x_11) ;  /* 0x0000000000300947 */ /* 0x000fea0003800000 */
[----:B-1----:R-:W1:Y:S01]  /*0890*/  S2UR UR4, SR_CgaCtaId ;  /* 0x00000000000479c3 */ /* 0x002e620000008800 */
[----:B------:R-:W-:Y:S01]  /*08a0*/  UMOV UR6, 0x400 ;  /* 0x0000040000067882 */ /* 0x000fe20000000000 */
[----:B------:R-:W-:Y:S01]  /*08b0*/  UMOV UR5, 0x20 ;  /* 0x0000002000057882 */ /* 0x000fe20000000000 */
[----:B------:R-:W-:Y:S01]  /*08c0*/  ELECT P0, URZ, PT ;  /* 0x0000000000ff782f */ /* 0x000fe20003800000 */
[----:B-1----:R-:W-:Y:S02]  /*08d0*/  ULEA UR6, UR4, UR6, 0x18 ;  /* 0x0000000604067291 */ /* 0x002fe4000f8ec0ff */
[----:B------:R-:W-:-:S04]  /*08e0*/  UIADD3 UR4, UPT, UPT, -UR5, 0x100000, URZ ;  /* 0x0010000005047890 */ /* 0x000fc8000fffe1ff */
[----:B------:R-:W-:Y:S02]  /*08f0*/  USHF.L.U32 UR5, UR4, 0xb, URZ ;  /* 0x0000000b04057899 */ /* 0x000fe400080006ff */
[----:B------:R-:W-:Y:S01]  /*0900*/  USHF.L.U32 UR4, UR4, 0x1, URZ ;  /* 0x0000000104047899 */ /* 0x000fe200080006ff */
[----:B------:R-:W1:Y:S11]  /*0910*/  FENCE.VIEW.ASYNC.S ;  /* 0x00000000000073c6 */ /* 0x000e760000000000 */
[----:B-1----:R2:W1:Y:S01]  /*0920*/  SYNCS.EXCH.64 URZ, [UR6+0x90], UR4 ;  /* 0x0000900406ff75b2 */ /* 0x0024620008000100 */
[----:B------:R2:W1:Y:S02]  /*0930*/  SYNCS.EXCH.64 URZ, [UR6+0x98], UR4 ;  /* 0x0000980406ff75b2 */ /* 0x0004640008000100 */
[----:B--2---:R-:W-:Y:S01]  /*0940*/  NOP ;  /* 0x0000000000007918 */ /* 0x004fe20000000000 */
.L_x_11:
[----:B------:R-:W2:Y:S01]  /*0950*/  SHFL.IDX PT, R2, R86, RZ, 0x1f ;  /* 0x00001fff56027589 */ /* 0x000ea200000e0000 */
[----:B------:R-:W-:Y:S01]  /*0960*/  NOP ;  /* 0x0000000000007918 */ /* 0x000fe20000000000 */
[----:B--2---:R-:W-:-:S13]  /*0970*/  ISETP.NE.AND P0, PT, R2, 0x4, PT ;  /* 0x000000040200780c */ /* 0x004fda0003f05270 */
[----:B------:R-:W-:Y:S05]  /*0980*/  @P0 BRA `(.L_x_12) ;  /* 0x00000000004c0947 */ /* 0x000fea0003800000 */
[----:B-1----:R-:W1:Y:S01]  /*0990*/  S2UR UR6, SR_CgaCtaId ;  /* 0x00000000000679c3 */ /* 0x002e620000008800 */
[----:B------:R-:W-:Y:S01]  /*09a0*/  UMOV UR4, 0x1e0 ;  /* 0x000001e000047882 */ /* 0x000fe20000000000 */
[----:B------:R-:W-:Y:S01]  /*09b0*/  UMOV UR5, 0x400 ;  /* 0x0000040000057882 */ /* 0x000fe20000000000 */
[----:B------:R-:W-:Y:S01]  /*09c0*/  USEL UR4, UR4, 0x1a0, UP3 ;  /* 0x000001a004047887 */ /* 0x000fe20009800000 */
[----:B------:R-:W-:Y:S01]  /*09d0*/  UMOV UR8, 0x1 ;  /* 0x0000000100087882 */ /* 0x000fe20000000000 */
[----:B------:R-:W-:Y:S01]  /*09e0*/  ELECT P0, URZ, PT ;  /* 0x0000000000ff782f */ /* 0x000fe20003800000 */
[----:B------:R-:W-:-:S04]  /*09f0*/  UIADD3 UR8, UPT, UPT, -UR8, 0x100000, URZ ;  /* 0x0010000008087890 */ /* 0x000fc8000fffe1ff */
[----:B------:R-:W-:Y:S02]  /*0a00*/  USHF.L.U32 UR9, UR8, 0xb, URZ ;  /* 0x0000000b08097899 */ /* 0x000fe400080006ff */
[----:B------:R-:W-:Y:S02]  /*0a10*/  USHF.L.U32 UR8, UR8, 0x1, URZ ;  /* 0x0000000108087899 */ /* 0x000fe400080006ff */
[----:B-1----:R-:W-:Y:S02]  /*0a20*/  ULEA UR6, UR6, UR5, 0x18 ;  /* 0x0000000506067291 */ /* 0x002fe4000f8ec0ff */
[----:B------:R-:W-:-:S04]  /*0a30*/  UIADD3 UR4, UPT, UPT, -UR4, 0x100000, URZ ;  /* 0x0010000004047890 */ /* 0x000fc8000fffe1ff */
[----:B------:R-:W-:Y:S02]  /*0a40*/  USHF.L.U32 UR5, UR4, 0xb, URZ ;  /* 0x0000000b04057899 */ /* 0x000fe400080006ff */
[----:B------:R-:W-:Y:S01]  /*0a50*/  USHF.L.U32 UR4, UR4, 0x1, URZ ;  /* 0x0000000104047899 */ /* 0x000fe200080006ff */
[----:B------:R-:W1:Y:S03]  /*0a60*/  FENCE.VIEW.ASYNC.S ;  /* 0x00000000000073c6 */ /* 0x000e660000000000 */
[----:B-1----:R2:W1:Y:S08]  /*0a70*/  SYNCS.EXCH.64 URZ, [UR6+0xa0], UR8 ;  /* 0x0000a00806ff75b2 */ /* 0x0024700008000100 */
[----:B------:R2:W1:Y:S01]  /*0a80*/  SYNCS.EXCH.64 URZ, [UR6+0xb0], UR4 ;  /* 0x0000b00406ff75b2 */ /* 0x0004620008000100 */
[----:B------:R2:W1:Y:S01]  /*0a90*/  SYNCS.EXCH.64 URZ, [UR6+0xa8], UR8 ;  /* 0x0000a80806ff75b2 */ /* 0x0004620008000100 */
[----:B------:R2:W1:Y:S02]  /*0aa0*/  SYNCS.EXCH.64 URZ, [UR6+0xb8], UR4 ;  /* 0x0000b80406ff75b2 */ /* 0x0004640008000100 */
[----:B--2---:R-:W-:Y:S01]  /*0ab0*/  NOP ;  /* 0x0000000000007918 */ /* 0x004fe20000000000 */
.L_x_12:
        /* <DEDUP_REMOVED lines=26> */
.L_x_13:
[----:B------:R-:W2:Y:S01]  /*0c60*/  SHFL.IDX PT, R2, R86, RZ, 0x1f ;  /* 0x00001fff56027589 */ /* 0x000ea200000e0000 */
[----:B------:R-:W-:Y:S01]  /*0c70*/  NOP ;  /* 0x0000000000007918 */ /* 0x000fe20000000000 */
[----:B--2---:R-:W-:-:S13]  /*0c80*/  ISETP.NE.AND P0, PT, R2, 0x3, PT ;  /* 0x000000030200780c */ /* 0x004fda0003f05270 */
[----:B------:R-:W-:Y:S05]  /*0c90*/  @P0 BRA `(.L_x_14) ;  /* 0x0000000000380947 */ /* 0x000fea0003800000 */
[----:B------:R-:W2:Y:S01]  /*0ca0*/  S2UR UR5, SR_CgaCtaId ;  /* 0x00000000000579c3 */ /* 0x000ea20000008800 */
[----:B-1----:R-:W-:Y:S01]  /*0cb0*/  UMOV UR4, 0x400 ;  /* 0x0000040000047882 */ /* 0x002fe20000000000 */
[----:B------:R-:W-:Y:S01]  /*0cc0*/  UMOV UR6, 0x20 ;  /* 0x0000002000067882 */ /* 0x000fe20000000000 */
[----:B------:R-:W-:Y:S01]  /*0cd0*/  ELECT P0, URZ, PT ;  /* 0x0000000000ff782f */ /* 0x000fe20003800000 */
[----:B------:R-:W-:-:S04]  /*0ce0*/  UIADD3 UR6, UPT, UPT, -UR6, 0x100000, URZ ;  /* 0x0010000006067890 */ /* 0x000fc8000fffe1ff */
[----:B------:R-:W-:Y:S02]  /*0cf0*/  USHF.L.U32 UR7, UR6, 0xb, URZ ;  /* 0x0000000b06077899 */ /* 0x000fe400080006ff */
[----:B------:R-:W-:Y:S02]  /*0d00*/  USHF.L.U32 UR6, UR6, 0x1, URZ ;  /* 0x0000000106067899 */ /* 0x000fe400080006ff */
[----:B--2---:R-:W-:Y:S01]  /*0d10*/  ULEA UR4, UR5, UR4, 0x18 ;  /* 0x0000000405047291 */ /* 0x004fe2000f8ec0ff */
[----:B------:R-:W1:Y:S11]  /*0d20*/  FENCE.VIEW.ASYNC.S ;  /* 0x00000000000073c6 */ /* 0x000e760000000000 */
[----:B-1----:R2:W1:Y:S01]  /*0d30*/  SYNCS.EXCH.64 URZ, [UR4+0x100], UR6 ;  /* 0x0001000604ff75b2 */ /* 0x0024620008000100 */
[----:B------:R2:W1:Y:S01]  /*0d40*/  SYNCS.EXCH.64 URZ, [UR4+0x110], UR6 ;  /* 0x0001100604ff75b2 */ /* 0x0004620008000100 */
[----:B------:R2:W1:Y:S01]  /*0d50*/  SYNCS.EXCH.64 URZ, [UR4+0x108], UR6 ;  /* 0x0001080604ff75b2 */ /* 0x0004620008000100 */
[----:B------:R2:W1:Y:S02]  /*0d60*/  SYNCS.EXCH.64 URZ, [UR4+0x118], UR6 ;  /* 0x0001180604ff75b2 */ /* 0x0004640008000100 */
[----:B--2---:R-:W-:Y:S01]  /*0d70*/  NOP ;  /* 0x0000000000007918 */ /* 0x004fe20000000000 */
.L_x_14:
[----:B-1----:R-:W1:Y:S01]  /*0d80*/  LDCU UR4, c[0x0][0x36c] ;  /* 0x00006d80ff0477ac */ /* 0x002e620008000800 */
[----:B------:R-:W-:Y:S01]  /*0d90*/  ISETP.NE.OR P3, PT, R0, 0x2, !P3 ;  /* 0x000000020000780c */ /* 0x000fe20005f65670 */
[----:B------:R-:W-:Y:S01]  /*0da0*/  NOP ;  /* 0x0000000000007918 */ /* 0x000fe20000000000 */
[----:B------:R-:W-:Y:S01]  /*0db0*/  LOP3.LUT R0, R95, 0x1f, RZ, 0xc0, !PT ;  /* 0x0000001f5f007812 */ /* 0x000fe200078ec0ff */
[----:B------:R-:W-:Y:S02]  /*0dc0*/  UISETP.NE.AND UP4, UPT, UR18, URZ, UPT ;  /* 0x000000ff1200728c */ /* 0x000fe4000bf85270 */
[----:B-1----:R-:W-:-:S09]  /*0dd0*/  UISETP.EQ.U32.AND UP5, UPT, UR4, 0x1, UPT ;  /* 0x000000010400788c */ /* 0x002fd2000bfa2070 */
[----:B------:R-:W-:Y:S05]  /*0de0*/  BRA.U !UP5, `(.L_x_15) ;  /* 0x000000010d087547 */ /* 0x000fea000b800000 */
[----:B---34-:R-:W-:Y:S01]  /*0df0*/  UCGABAR_ARV ;  /* 0x00000000000079c7 */ /* 0x018fe20008000000 */
[----:B------:R-:W-:Y:S05]  /*0e00*/  BRA `(.L_x_16) ;  /* 0x0000000000047947 */ /* 0x000fea0003800000 */
.L_x_15:
[----:B---34-:R-:W-:Y:S01]  /*0e10*/  NOP ;  /* 0x0000000000007918 */ /* 0x018fe20000000000 */
.L_x_16:
[----:B------:R-:W1:Y:S01]  /*0e20*/  S2UR UR30, SR_CTAID.X ;  /* 0x00000000001e79c3 */ /* 0x000e620000002500 */
[----:B------:R-:W-:-:S05]  /*0e30*/  CS2R.32 R87, SR_CgaSize ;  /* 0x0000000000577805 */ /* 0x000fca0000008a00 */
[----:B------:R-:W-:-:S05]  /*0e40*/  IMAD R87, R87, -0xa0, RZ ;  /* 0xffffff6057577824 */ /* 0x000fca00078e02ff */
[----:B------:R-:W-:-:S14]  /*0e50*/  R2UR UR5, R87 ;  /* 0x00000000570572ca */ /* 0x000fdc00000e0000 */
[----:B------:R-:W2:Y:S01]  /*0e60*/  LDCU UR5, c[0x0][UR5+0x2b0] ;  /* 0x00005600050577ac */ /* 0x000ea20008000800 */
[----:B------:R-:W-:-:S05]  /*0e70*/  CS2R.32 R87, SR_CgaSize ;  /* 0x0000000000577805 */ /* 0x000fca0000008a00 */
[----:B------:R-:W-:-:S05]  /*0e80*/  IMAD R87, R87, -0xa0, RZ ;  /* 0xffffff6057577824 */ /* 0x000fca00078e02ff */
[----:B------:R-:W-:-:S14]  /*0e90*/  R2UR UR4, R87 ;  /* 0x00000000570472ca */ /* 0x000fdc00000e0000 */
[----:B------:R-:W3:Y:S01]  /*0ea0*/  LDCU UR4, c[0x0][UR4+0x2b4] ;  /* 0x00005680040477ac */ /* 0x000ee20008000800 */
[----:B------:R-:W4:Y:S01]  /*0eb0*/  S2UR UR31, SR_CTAID.Y ;  /* 0x00000000001f79c3 */ /* 0x000f220000002600 */
[----:B------:R-:W-:-:S05]  /*0ec0*/  CS2R.32 R87, SR_CgaSize ;  /* 0x0000000000577805 */ /* 0x000fca0000008a00 */
[----:B------:R-:W-:-:S05]  /*0ed0*/  IMAD R87, R87, -0xa0, RZ ;  /* 0xffffff6057577824 */ /* 0x000fca00078e02ff */
[----:B------:R-:W-:-:S14]  /*0ee0*/  R2UR UR7, R87 ;  /* 0x00000000570772ca */ /* 0x000fdc00000e0000 */
[----:B------:R-:W3:Y:S01]  /*0ef0*/  LDCU UR7, c[0x0][UR7+0x2a0] ;  /* 0x00005400070777ac */ /* 0x000ee20008000800 */
[----:B------:R-:W-:-:S05]  /*0f00*/  CS2R.32 R87, SR_CgaSize ;  /* 0x0000000000577805 */ /* 0x000fca0000008a00 */
[----:B------:R-:W-:-:S05]  /*0f10*/  IMAD R87, R87, -0xa0, RZ ;  /* 0xffffff6057577824 */ /* 0x000fca00078e02ff */
[----:B------:R-:W-:-:S14]  /*0f20*/  R2UR UR59, R87 ;  /* 0x00000000573b72ca */ /* 0x000fdc00000e0000 */
[----:B------:R-:W3:Y:S01]  /*0f30*/  LDCU UR59, c[0x0][UR59+0x2a4] ;  /* 0x000054803b3b77ac */ /* 0x000ee20008000800 */
[----:B------:R-:W3:Y:S01]  /*0f40*/  S2UR UR8, SR_CgaCtaId ;  /* 0x00000000000879c3 */ /* 0x000ee20000008800 */
[----:B------:R-:W3:Y:S01]  /*0f50*/  LDCU UR19, c[0x0][0xb24] ;  /* 0x00016480ff1377ac */ /* 0x000ee20008000800 */
[----:B------:R-:W3:Y:S01]  /*0f60*/  LDCU UR42, c[0x0][0xb24] ;  /* 0x00016480ff2a77ac */ /* 0x000ee20008000800 */
[----:B-1----:R-:W-:Y:S01]  /*0f70*/  I2FP.F32.U32 R3, UR30 ;  /* 0x0000001e00037c45 */ /* 0x002fe20008201000 */
[----:B------:R-:W1:Y:S04]  /*0f80*/  LDCU UR22, c[0x0][0xb30] ;  /* 0x00016600ff1677ac */ /* 0x000e680008000800 */
[----:B--2---:R-:W-:Y:S01]  /*0f90*/  FMUL R3, R3, UR5 ;  /* 0x0000000503037c20 */ /* 0x004fe20008400000 */
[----:B----4-:R-:W-:-:S05]  /*0fa0*/  I2FP.F32.U32 R2, UR31 ;  /* 0x0000001f00027c45 */ /* 0x010fca0008201000 */
[----:B------:R-:W2:Y:S01]  /*0fb0*/  F2I.U32.TRUNC.NTZ R3, R3 ;  /* 0x0000000300037305 */ /* 0x000ea2000020f000 */
[----:B---3--:R-:W-:Y:S01]  /*0fc0*/  FMUL R2, R2, UR4 ;  /* 0x0000000402027c20 */ /* 0x008fe20008400000 */
[----:B------:R-:W-:-:S06]  /*0fd0*/  USHF.L.U32 UR28, UR8, 0xe, URZ ;  /* 0x0000000e081c7899 */ /* 0x000fcc00080006ff */
[----:B------:R-:W3:Y:S01]  /*0fe0*/  F2I.U32.TRUNC.NTZ R2, R2 ;  /* 0x0000000200027305 */ /* 0x000ee2000020f000 */
[----:B------:R-:W-:Y:S01]  /*0ff0*/  ULOP3.LUT UR28, UR28, 0x4000, URZ, 0xc0, !UPT ;  /* 0x000040001c1c7892 */ /* 0x000fe2000f8ec0ff */
[----:B--2---:R-:W-:Y:S02]  /*1000*/  R2UR UR4, R3 ;  /* 0x00000000030472ca */ /* 0x004fe400000e0000 */
[----:B---3--:R-:W-:Y:S02]  /*1010*/  R2UR UR6, R2 ;  /* 0x00000000020672ca */ /* 0x008fe400000e0000 */
[----:B------:R-:W-:-:S09]  /*1020*/  PRMT R2, RZ, 0x7610, R2 ;  /* 0x00007610ff027816 */ /* 0x000fd20000000002 */
[----:B------:R-:W-:-:S04]  /*1030*/  UIADD3 UR5, UPT, UPT, -UR4, URZ, URZ ;  /* 0x000000ff04057290 */ /* 0x000fc8000fffe1ff */
[----:B------:R-:W-:Y:S02]  /*1040*/  UIMAD UR5, UR7, UR5, UR30 ;  /* 0x00000005070572a4 */ /* 0x000fe4000f8e021e */
[----:B------:R-:W-:-:S04]  /*1050*/  UIADD3 UR4, UPT, UPT, -UR6, URZ, URZ ;  /* 0x000000ff06047290 */ /* 0x000fc8000fffe1ff */
[----:B------:R-:W-:Y:S01]  /*1060*/  IMAD.U32 R87, RZ, RZ, UR5 ;  /* 0x00000005ff577e24 */ /* 0x000fe2000f8e00ff */
[----:B------:R-:W-:Y:S01]  /*1070*/  UIMAD UR59, UR59, UR4, UR31 ;  /* 0x000000043b3b72a4 */ /* 0x000fe2000f8e021f */
[----:B-1----:R-:W-:Y:S11]  /*1080*/  BRA.U UP4, `(.L_x_17) ;  /* 0x0000000104287547 */ /* 0x002ff6000b800000 */
[----:B------:R-:W-:Y:S01]  /*1090*/  R2UR UR6, R87 ;  /* 0x00000000570672ca */ /* 0x000fe200000e0000 */
[----:B------:R-:W-:-:S12]  /*10a0*/  UISETP.NE.AND UP0, UPT, UR59, URZ, UPT ;  /* 0x000000ff3b00728c */ /* 0x000fd8000bf05270 */
[----:B------:R-:W-:-:S04]  /*10b0*/  UISETP.EQ.OR UP0, UPT, UR6, URZ, !UP0 ;  /* 0x000000ff0600728c */ /* 0x000fc8000c702670 */
[----:B------:R-:W-:Y:S02]  /*10c0*/  USEL UR5, URZ, 0x1, !UP0 ;  /* 0x00000001ff057887 */ /* 0x000fe4000c000000 */
[----:B------:R-:W-:-:S04]  /*10d0*/  UISETP.NE.AND UP0, UPT, UR59, URZ, UPT ;  /* 0x000000ff3b00728c */ /* 0x000fc8000bf05270 */
[----:B------:R-:W-:Y:S02]  /*10e0*/  USEL UR4, URZ, 0x2, UP0 ;  /* 0x00000002ff047887 */ /* 0x000fe40008000000 */
[----:B------:R-:W-:-:S04]  /*10f0*/  UISETP.NE.AND UP0, UPT, UR6, 0x1, UPT ;  /* 0x000000010600788c */ /* 0x000fc8000bf05270 */
[----:B------:R-:W-:-:S04]  /*1100*/  USEL UR4, UR4, 0x2, UP0 ;  /* 0x0000000204047887 */ /* 0x000fc80008000000 */
[----:B------:R-:W-:-:S06]  /*1110*/  UIADD3 UR4, UPT, UPT, UR5, UR4, URZ ;  /* 0x0000000405047290 */ /* 0x000fcc000fffe0ff */
[----:B------:R-:W-:-:S07]  /*1120*/  MOV R2, UR4 ;  /* 0x0000000400027c02 */ /* 0x000fce0008000f00 */
.L_x_17:
[----:B------:R-:W1:Y:S01]  /*1130*/  S2UR UR36, SR_CTAID.Z ;  /* 0x00000000002479c3 */ /* 0x000e620000002700 */
[----:B------:R-:W-:-:S09]  /*1140*/  UISETP.GE.AND UP0, UPT, UR19, 0x1, UPT ;  /* 0x000000011300788c */ /* 0x000fd2000bf06270 */
[----:B------:R-:W-:Y:S05]  /*1150*/  BRA.U !UP0, `(.L_x_18) ;  /* 0x0000000108d47547 */ /* 0x000fea000b800000 */
[----:B------:R-:W2:Y:S01]  /*1160*/  LDCU.128 UR12, c[0x0][0xb10] ;  /* 0x00016200ff0c77ac */ /* 0x000ea20008000c00 */
[----:B------:R-:W3:Y:S01]  /*1170*/  LDCU UR20, c[0x0][0xb0c] ;  /* 0x00016180ff1477ac */ /* 0x000ee20008000800 */
[----:B------:R-:W4:Y:S01]  /*1180*/  LDCU UR6, c[0x0][0x370] ;  /* 0x00006e00ff0677ac */ /* 0x000f220008000800 */
[----:B------:R-:W1:Y:S01]  /*1190*/  LDCU UR7, c[0x0][0x374] ;  /* 0x00006e80ff0777ac */ /* 0x000e620008000800 */
[----:B------:R-:W1:Y:S01]  /*11a0*/  LDCU UR21, c[0x0][0xb20] ;  /* 0x00016400ff1577ac */ /* 0x000e620008000800 */
[----:B--2---:R-:W-:Y:S02]  /*11b0*/  UIMAD.WIDE.U32 UR4, UR30, UR12, URZ ;  /* 0x0000000c1e0472a5 */ /* 0x004fe4000f8e00ff */
[----:B---3--:R-:W-:Y:S01]  /*11c0*/  UISETP.NE.AND UP0, UPT, UR20, 0x1, UPT ;  /* 0x000000011400788c */ /* 0x008fe2000bf05270 */
[----:B------:R-:W2:Y:S01]  /*11d0*/  LDCU.64 UR8, c[0x0][0xb28] ;  /* 0x00016500ff0877ac */ /* 0x000ea20008000a00 */
[----:B----4-:R-:W-:-:S03]  /*11e0*/  UIMAD.WIDE.U32 UR10, UR6, UR12, URZ ;  /* 0x0000000c060a72a5 */ /* 0x010fc6000f8e00ff */
[----:B------:R-:W-:Y:S01]  /*11f0*/  UMOV UR4, UR5 ;  /* 0x0000000500047c82 */ /* 0x000fe20008000000 */
[----:B------:R-:W-:Y:S02]  /*1200*/  UISETP.NE.AND UP2, UPT, UR19, 0x1, UPT ;  /* 0x000000011300788c */ /* 0x000fe4000bf45270 */
[----:B------:R-:W-:Y:S01]  /*1210*/  USHF.R.U32.HI UR4, URZ, UR13, UR4 ;  /* 0x0000000dff047299 */ /* 0x000fe20008011604 */
[----:B------:R-:W-:Y:S01]  /*1220*/  UMOV UR10, UR11 ;  /* 0x0000000b000a7c82 */ /* 0x000fe20008000000 */
[----:B------:R-:W-:Y:S02]  /*1230*/  UIMAD.WIDE.U32 UR16, UR31, UR15, URZ ;  /* 0x0000000f1f1072a5 */ /* 0x000fe4000f8e00ff */
[----:B------:R-:W-:Y:S02]  /*1240*/  USEL UR5, UR30, UR4, !UP0 ;  /* 0x000000041e057287 */ /* 0x000fe4000c000000 */
[----:B------:R-:W-:Y:S02]  /*1250*/  @UP0 USHF.R.U32.HI UR6, URZ, UR13, UR10 ;  /* 0x0000000dff060299 */ /* 0x000fe4000801160a */
[----:B------:R-:W-:-:S02]  /*1260*/  UISETP.NE.AND UP0, UPT, UR14, 0x1, UPT ;  /* 0x000000010e00788c */ /* 0x000fc4000bf05270 */
[----:B-1----:R-:W-:Y:S02]  /*1270*/  UIMAD.WIDE.U32 UR10, UR7, UR15, URZ ;  /* 0x0000000f070a72a5 */ /* 0x002fe4000f8e00ff */
[----:B--2---:R-:W-:Y:S01]  /*1280*/  UIMAD.WIDE.U32 UR12, UR6, UR8, URZ ;  /* 0x00000008060c72a5 */ /* 0x004fe2000f8e00ff */
[----:B------:R-:W-:Y:S02]  /*1290*/  UMOV UR4, UR17 ;  /* 0x0000001100047c82 */ /* 0x000fe40008000000 */
[----:B------:R-:W-:Y:S02]  /*12a0*/  USHF.R.U32.HI UR4, URZ, UR21, UR4 ;  /* 0x00000015ff047299 */ /* 0x000fe40008011604 */
[----:B------:R-:W-:Y:S02]  /*12b0*/  UMOV UR10, UR11 ;  /* 0x0000000b000a7c82 */ /* 0x000fe40008000000 */
[----:B------:R-:W-:Y:S01]  /*12c0*/  UMOV UR12, UR13 ;  /* 0x0000000d000c7c82 */ /* 0x000fe20008000000 */
[----:B------:R-:W-:-:S02]  /*12d0*/  @UP0 USHF.R.U32.HI UR7, URZ, UR21, UR10 ;  /* 0x00000015ff070299 */ /* 0x000fc4000801160a */
[----:B------:R-:W-:Y:S02]  /*12e0*/  USEL UR4, UR31, UR4, !UP0 ;  /* 0x000000041f047287 */ /* 0x000fe4000c000000 */
[----:B------:R-:W-:Y:S02]  /*12f0*/  UIMAD.WIDE.U32 UR10, UR7, UR8, URZ ;  /* 0x00000008070a72a5 */ /* 0x000fe4000f8e00ff */
[----:B------:R-:W-:Y:S02]  /*1300*/  @UP2 USHF.R.U32.HI UR6, URZ, UR9, UR12 ;  /* 0x00000009ff062299 */ /* 0x000fe4000801160c */
[----:B------:R-:W-:-:S03]  /*1310*/  UIMAD.WIDE.U32 UR12, UR4, UR8, URZ ;  /* 0x00000008040c72a5 */ /* 0x000fc6000f8e00ff */
[----:B------:R-:W-:Y:S02]  /*1320*/  UMOV UR10, UR11 ;  /* 0x0000000b000a7c82 */ /* 0x000fe40008000000 */
[----:B------:R-:W-:Y:S02]  /*1330*/  @UP2 USHF.R.U32.HI UR7, URZ, UR9, UR10 ;  /* 0x00000009ff072299 */ /* 0x000fe4000801160a */
[----:B------:R-:W-:Y:S02]  /*1340*/  UIMAD UR10, UR6, UR19, URZ ;  /* 0x00000013060a72a4 */ /* 0x000fe4000f8e02ff */
[----:B------:R-:W-:-:S04]  /*1350*/  UIMAD UR7, UR7, UR19, URZ ;  /* 0x00000013070772a4 */ /* 0x000fc8000f8e02ff */
[----:B------:R-:W-:-:S03]  /*1360*/  UISETP.GE.AND UP0, UPT, UR4, UR7, UPT ;  /* 0x000000070400728c */ /* 0x000fc6000bf06270 */
[----:B------:R-:W-:Y:S01]  /*1370*/  UMOV UR7, UR13 ;  /* 0x0000000d00077c82 */ /* 0x000fe20008000000 */
[----:B------:R-:W-:Y:S02]  /*1380*/  UISETP.GE.OR UP0, UPT, UR5, UR10, UP0 ;  /* 0x0000000a0500728c */ /* 0x000fe40008706670 */
[----:B------:R-:W-:Y:S02]  /*1390*/  UIMAD.WIDE.U32 UR10, UR5, UR8, URZ ;  /* 0x00000008050a72a5 */ /* 0x000fe4000f8e00ff */
[----:B------:R-:W-:Y:S02]  /*13a0*/  USHF.R.U32.HI UR7, URZ, UR9, UR7 ;  /* 0x00000009ff077299 */ /* 0x000fe40008011607 */
[----:B------:R-:W-:Y:S02]  /*13b0*/  UIADD3 UR10, UPT, UPT, -UR4, URZ, URZ ;  /* 0x000000ff040a7290 */ /* 0x000fe4000fffe1ff */
[----:B------:R-:W-:Y:S02]  /*13c0*/  USEL UR7, UR4, UR7, !UP2 ;  /* 0x0000000704077287 */ /* 0x000fe4000d000000 */
[----:B------:R-:W-:Y:S01]  /*13d0*/  UIMAD UR10, UR14, UR10, UR31 ;  /* 0x0000000a0e0a72a4 */ /* 0x000fe2000f8e021f */
[----:B------:R-:W-:Y:S01]  /*13e0*/  @!UP0 UMOV UR8, UR11 ;  /* 0x0000000b00088c82 */ /* 0x000fe20008000000 */
[----:B------:R-:W-:-:S02]  /*13f0*/  UIADD3 UR11, UPT, UPT, -UR5, URZ, URZ ;  /* 0x000000ff050b7290 */ /* 0x000fc4000fffe1ff */
[----:B------:R-:W-:Y:S02]  /*1400*/  @!UP0 USHF.R.U32.HI UR8, URZ, UR9, UR8 ;  /* 0x00000009ff088299 */ /* 0x000fe40008011608 */
[----:B------:R-:W-:Y:S02]  /*1410*/  UIADD3 UR9, UPT, UPT, -UR7, URZ, URZ ;  /* 0x000000ff07097290 */ /* 0x000fe4000fffe1ff */
[----:B------:R-:W-:Y:S02]  /*1420*/  @!UP0 USEL UR8, UR5, UR8, !UP2 ;  /* 0x0000000805088287 */ /* 0x000fe4000d000000 */
[----:B------:R-:W-:Y:S02]  /*1430*/  UIMAD UR9, UR19, UR9, UR4 ;  /* 0x00000009130972a4 */ /* 0x000fe4000f8e0204 */
[----:B------:R-:W-:Y:S02]  /*1440*/  @!UP0 UIADD3 UR7, UPT, UPT, UR7, -UR8, URZ ;  /* 0x8000000807078290 */ /* 0x000fe4000fffe0ff */
[----:B------:R-:W-:-:S02]  /*1450*/  @!UP0 UIMAD UR6, UR9, UR6, UR8 ;  /* 0x00000006090682a4 */ /* 0x000fc4000f8e0208 */
[----:B------:R-:W-:Y:S02]  /*1460*/  @!UP0 UIMAD UR4, UR7, UR19, UR5 ;  /* 0x00000013070482a4 */ /* 0x000fe4000f8e0205 */
[----:B------:R-:W-:Y:S02]  /*1470*/  UIMAD UR30, UR20, UR11, UR30 ;  /* 0x0000000b141e72a4 */ /* 0x000fe4000f8e021e */
[----:B------:R-:W-:Y:S01]  /*1480*/  UIMAD UR31, UR4, UR14, UR10 ;  /* 0x0000000e041f72a4 */ /* 0x000fe2000f8e020a */
[----:B------:R-:W-:Y:S02]  /*1490*/  @!UP0 UMOV UR5, UR6 ;  /* 0x0000000600058c82 */ /* 0x000fe40008000000 */
[----:B------:R-:W-:-:S12]  /*14a0*/  UIMAD UR30, UR5, UR20, UR30 ;  /* 0x00000014051e72a4 */ /* 0x000fd8000f8e021e */
.L_x_18:
[----:B------:R-:W-:-:S09]  /*14b0*/  UISETP.NE.AND UP0, UPT, UR22, 0x1, UPT ;  /* 0x000000011600788c */ /* 0x000fd2000bf05270 */
[----:B------:R-:W-:Y:S05]  /*14c0*/  BRA.U UP0, `(.L_x_19) ;  /* 0x0000000100407547 */ /* 0x000fea000b800000 */
[----:B------:R-:W2:Y:S01]  /*14d0*/  LDCU.128 UR8, c[0x0][0xb10] ;  /* 0x00016200ff0877ac */ /* 0x000ea20008000c00 */
[----:B------:R-:W3:Y:S01]  /*14e0*/  LDCU UR12, c[0x0][0xb0c] ;  /* 0x00016180ff0c77ac */ /* 0x000ee20008000800 */
[----:B------:R-:W4:Y:S01]  /*14f0*/  LDCU UR13, c[0x0][0xb20] ;  /* 0x00016400ff0d77ac */ /* 0x000f220008000800 */
[----:B--2---:R-:W-:Y:S02]  /*1500*/  UIMAD.WIDE.U32 UR4, UR30, UR8, URZ ;  /* 0x000000081e0472a5 */ /* 0x004fe4000f8e00ff */
[----:B------:R-:W-:Y:S02]  /*1510*/  UIMAD.WIDE.U32 UR6, UR31, UR11, URZ ;  /* 0x0000000b1f0672a5 */ /* 0x000fe4000f8e00ff */
[----:B---3--:R-:W-:Y:S02]  /*1520*/  UISETP.NE.AND UP0, UPT, UR12, 0x1, UPT ;  /* 0x000000010c00788c */ /* 0x008fe4000bf05270 */
[----:B------:R-:W-:-:S03]  /*1530*/  USHF.R.U32.HI UR5, URZ, UR9, UR5 ;  /* 0x00000009ff057299 */ /* 0x000fc60008011605 */
[----:B------:R-:W-:Y:S01]  /*1540*/  UMOV UR4, UR7 ;  /* 0x0000000700047c82 */ /* 0x000fe20008000000 */
[----:B------:R-:W-:Y:S02]  /*1550*/  USEL UR5, UR30, UR5, !UP0 ;  /* 0x000000051e057287 */ /* 0x000fe4000c000000 */
[----:B------:R-:W-:Y:S02]  /*1560*/  UISETP.NE.AND UP0, UPT, UR10, 0x1, UPT ;  /* 0x000000010a00788c */ /* 0x000fe4000bf05270 */
[----:B----4-:R-:W-:-:S04]  /*1570*/  USHF.R.U32.HI UR4, URZ, UR13, UR4 ;  /* 0x0000000dff047299 */ /* 0x010fc80008011604 */
[----:B------:R-:W-:-:S04]  /*1580*/  USEL UR4, UR31, UR4, !UP0 ;  /* 0x000000041f047287 */ /* 0x000fc8000c000000 */
[----:B------:R-:W-:Y:S02]  /*1590*/  UIADD3 UR6, UPT, UPT, UR5, -UR4, URZ ;  /* 0x8000000405067290 */ /* 0x000fe4000fffe0ff */
[----:B------:R-:W-:Y:S02]  /*15a0*/  UIADD3 UR4, UPT, UPT, -UR5, UR4, URZ ;  /* 0x0000000405047290 */ /* 0x000fe4000fffe1ff */
[----:B------:R-:W-:Y:S02]  /*15b0*/  UIMAD UR31, UR6, UR10, UR31 ;  /* 0x0000000a061f72a4 */ /* 0x000fe4000f8e021f */
[----:B------:R-:W-:-:S12]  /*15c0*/  UIMAD UR30, UR4, UR12, UR30 ;  /* 0x0000000c041e72a4 */ /* 0x000fd8000f8e021e */
.L_x_19:
[----:B------:R-:W-:Y:S01]  /*15d0*/  UISETP.NE.AND UP0, UPT, UR18, 0x2, UPT ;  /* 0x000000021200788c */ /* 0x000fe2000bf05270 */
[----:B------:R-:W-:Y:S09]  /*15e0*/  BRA.U !UP5, `(.L_x_20) ;  /* 0x000000010d0c7547 */ /* 0x000ff2000b800000 */
[----:B------:R-:W-:Y:S01]  /*15f0*/  UCGABAR_WAIT ;  /* 0x0000000000007dc7 */ /* 0x000fe20008000000 */
[----:B------:R-:W-:Y:S01]  /*1600*/  CCTL.IVALL ;  /* 0x00000000ff00798f */ /* 0x000fe20002000000 */
[----:B------:R-:W-:Y:S05]  /*1610*/  BRA `(.L_x_21) ;  /* 0x0000000000047947 */ /* 0x000fea0003800000 */
.L_x_20:
[----:B------:R-:W-:Y:S06]  /*1620*/  BAR.SYNC.DEFER_BLOCKING 0x0 ;  /* 0x0000000000007b1d */ /* 0x000fec0000010000 */
.L_x_21:
[----:B------:R-:W-:Y:S05]  /*1630*/  BRA.U UP0, `(.L_x_22) ;  /* 0x0000001100e07547 */ /* 0x000fea000b800000 */
[----:B------:R-:W2:Y:S01]  /*1640*/  LDCU UR6, c[0x0][0x38c] ;  /* 0x00007180ff0677ac */ /* 0x000ea20008000800 */
[----:B------:R-:W3:Y:S01]  /*1650*/  S2UR UR8, SR_CgaCtaId ;  /* 0x00000000000879c3 */ /* 0x000ee20000008800 */
[----:B------:R-:W-:Y:S01]  /*1660*/  PLOP3.LUT P1, PT, PT, PT, UP3, 0x80, 0x8 ;  /* 0x000000000008781c */ /* 0x000fe20003f2f038 */
[----:B------:R-:W-:Y:S01]  /*1670*/  IMAD.MOV.U32 R12, RZ, RZ, 0x1 ;  /* 0x00000001ff0c7424 */ /* 0x000fe200078e00ff */
[----:B------:R-:W-:Y:S01]  /*1680*/  UMOV UR7, 0x400 ;  /* 0x0000040000077882 */ /* 0x000fe20000000000 */
[----:B------:R-:W-:Y:S01]  /*1690*/  UISETP.NE.AND UP1, UPT, UR18, URZ, UPT ;  /* 0x000000ff1200728c */ /* 0x000fe2000bf25270 */
[----:B------:R-:W-:Y:S01]  /*16a0*/  ISETP.EQ.OR P2, PT, R0, RZ, P3 ;  /* 0x000000ff0000720c */ /* 0x000fe20001f42670 */
[----:B------:R-:W-:Y:S01]  /*16b0*/  USEL UR24, URZ, 0x1, UP6 ;  /* 0x00000001ff187887 */ /* 0x000fe2000b000000 */
[----:B------:R-:W-:Y:S02]  /*16c0*/  PLOP3.LUT P1, PT, P1, PT, PT, 0x8, 0x80 ;  /* 0x000000000080781c */ /* 0x000fe40000f2e170 */
[----:B------:R-:W-:Y:S01]  /*16d0*/  CS2R R10, SRZ ;  /* 0x00000000000a7805 */ /* 0x000fe2000001ff00 */
[----:B------:R-:W-:Y:S01]  /*16e0*/  IMAD.MOV.U32 R9, RZ, RZ, RZ ;  /* 0x000000ffff097224 */ /* 0x000fe200078e00ff */
[----:B------:R-:W4:Y:S01]  /*16f0*/  LDCU UR40, c[0x0][0x370] ;  /* 0x00006e00ff2877ac */ /* 0x000f220008000800 */
[----:B------:R-:W-:Y:S01]  /*1700*/  IMAD.MOV.U32 R8, RZ, RZ, 0x1 ;  /* 0x00000001ff087424 */ /* 0x000fe200078e00ff */
[----:B------:R-:W1:Y:S01]  /*1710*/  LDCU.64 UR26, c[0x0][0x348] ;  /* 0x00006900ff1a77ac */ /* 0x000e620008000a00 */
[----:B--2---:R-:W-:-:S02]  /*1720*/  UIADD3 UR5, UPT, UPT, UR6, 0x7f, URZ ;  /* 0x0000007f06057890 */ /* 0x004fc4000fffe0ff */
[----:B------:R-:W-:Y:S02]  /*1730*/  USHF.R.U32.HI UR45, URZ, 0x7, UR28 ;  /* 0x00000007ff2d7899 */ /* 0x000fe4000801161c */
[----:B------:R-:W-:Y:S02]  /*1740*/  USHF.R.S32.HI UR4, URZ, 0x1f, UR5 ;  /* 0x0000001fff047899 */ /* 0x000fe40008011405 */
[----:B---3--:R-:W-:Y:S02]  /*1750*/  ULEA UR7, UR8, UR7, 0x18 ;  /* 0x0000000708077291 */ /* 0x008fe4000f8ec0ff */
[----:B------:R-:W-:Y:S02]  /*1760*/  ULEA.HI UR4, UR4, UR5, URZ, 0x7 ;  /* 0x0000000504047291 */ /* 0x000fe4000f8f38ff */
[----:B------:R-:W-:Y:S02]  /*1770*/  UIADD3 UR46, UPT, UPT, UR6, 0xfe, URZ ;  /* 0x000000fe062e7890 */ /* 0x000fe4000fffe0ff */
[----:B------:R-:W-:-:S02]  /*1780*/  USHF.R.S32.HI UR43, URZ, 0x7, UR4 ;  /* 0x00000007ff2b7899 */ /* 0x000fc40008011404 */
[----:B------:R-:W-:Y:S02]  /*1790*/  UIADD3 UR4, UPT, UPT, UR6, -0x1, URZ ;  /* 0xffffffff06047890 */ /* 0x000fe4000fffe0ff */
[----:B------:R-:W-:Y:S02]  /*17a0*/  UISETP.LT.U32.AND UP0, UPT, UR43, 0x5, UPT ;  /* 0x000000052b00788c */ /* 0x000fe4000bf01070 */
[----:B------:R-:W-:Y:S02]  /*17b0*/  UISETP.GE.U32.AND UP2, UPT, UR4, -0xff, UPT ;  /* 0xffffff010400788c */ /* 0x000fe4000bf46070 */
[----:B------:R-:W-:Y:S01]  /*17c0*/  USEL UR41, UR43, 0x5, UP0 ;  /* 0x000000052b297887 */ /* 0x000fe20008000000 */
[----:B------:R-:W2:Y:S03]  /*17d0*/  LDCU UR39, c[0x0][0x374] ;  /* 0x00006e80ff2777ac */ /* 0x000ea60008000800 */
[----:B------:R-:W-:-:S02]  /*17e0*/  UIADD3 UR21, UPT, UPT, UR41, -0x1, URZ ;  /* 0xffffffff29157890 */ /* 0x000fc4000fffe0ff */
[----:B------:R-:W-:-:S03]  /*17f0*/  USEL UR24, UR24, 0x2, UP1 ;  /* 0x0000000218187887 */ /* 0x000fc60008800000 */
[----:B------:R-:W-:Y:S02]  /*1800*/  @UP2 UIADD3 UR21, UPT, UPT, UR41, URZ, URZ ;  /* 0x000000ff29152290 */ /* 0x000fe4000fffe0ff */
[----:B------:R-:W-:Y:S02]  /*1810*/  UIADD3 UR29, UPT, UPT, UR7, 0x10400, UR28 ;  /* 0x00010400071d7890 */ /* 0x000fe4000fffe01c */
[----:B------:R-:W-:Y:S02]  /*1820*/  UIADD3 UR44, UPT, UPT, UR43, -UR41, URZ ;  /* 0x800000292b2c7290 */ /* 0x000fe4000fffe0ff */
[----:B------:R-:W-:Y:S01]  /*1830*/  UIADD3 UR21, UPT, UPT, UR21, 0x1, URZ ;  /* 0x0000000115157890 */ /* 0x000fe2000fffe0ff */
[----:B-1--4-:R-:W-:-:S11]  /*1840*/  UMOV UR5, URZ ;  /* 0x000000ff00057c82 */ /* 0x012fd60008000000 */
.L_x_42:
[----:B-1----:R-:W1:Y:S02]  /*1850*/  S2UR UR4, SR_CgaCtaId ;  /* 0x00000000000479c3 */ /* 0x002e640000008800 */
[----:B-1----:R-:W-:-:S09]  /*1860*/  UISETP.NE.AND UP0, UPT, UR4, URZ, UPT ;  /* 0x000000ff0400728c */ /* 0x002fd2000bf05270 */
[----:B------:R-:W-:Y:S05]  /*1870*/  BRA.U UP0, `(.L_x_23) ;  /* 0x0000000100287547 */ /* 0x000fea000b800000 */
[----:B------:R-:W-:Y:S02]  /*1880*/  LEA R0, R9, UR7, 0x3 ;  /* 0x0000000709007c11 */ /* 0x000fe4000f8e18ff */
[----:B------:R-:W-:-:S04]  /*1890*/  SHF.L.U32 R3, R8, 0x1f, RZ ;  /* 0x0000001f08037819 */ /* 0x000fc800000006ff */
[----:B------:R-:W1:Y:S02]  /*18a0*/  SYNCS.PHASECHK.TRANS64.TRYWAIT P0, [R0+URZ+0x110], R3 ;  /* 0x00011003000075a7 */ /* 0x000e6400080011ff */
[----:B-1----:R-:W-:Y:S05]  /*18b0*/  @!P0 BRA `(.L_x_24) ;  /* 0x0000007c00dc8947 */ /* 0x002fea0003800000 */
.L_x_133:
[----:B------:R3:W-:Y:S01]  /*18c0*/  SYNCS.ARRIVE.TRANS64.A1T0 RZ, [R0+URZ+0x100], RZ ;  /* 0x000100ff00ff79a7 */ /* 0x0007e200081000ff */
[----:B------:R-:W-:-:S05]  /*18d0*/  VIADD R9, R9, 0x1 ;  /* 0x0000000109097836 */ /* 0x000fca0000000000 */
[----:B------:R-:W-:-:S04]  /*18e0*/  ISETP.NE.AND P0, PT, R9, 0x2, PT ;  /* 0x000000020900780c */ /* 0x000fc80003f05270 */
[----:B-1----:R-:W-:Y:S02]  /*18f0*/  SEL R3, RZ, 0x1, P0 ;  /* 0x00000001ff037807 */ /* 0x002fe40000000000 */
[----:B------:R-:W-:Y:S02]  /*1900*/  SEL R9, R9, RZ, P0 ;  /* 0x000000ff09097207 */ /* 0x000fe40000000000 */
[----:B------:R-:W-:-:S07]  /*1910*/  LOP3.LUT R8, R8, R3, RZ, 0x3c, !PT ;  /* 0x0000000308087212 */ /* 0x000fce00078e3cff */
.L_x_23:
[----:B------:R-:W-:Y:S01]  /*1920*/  ULEA UR4, UR5, UR7, 0x3 ;  /* 0x0000000705047291 */ /* 0x000fe2000f8e18ff */
[----:B---3--:R-:W-:Y:S01]  /*1930*/  SHF.L.U32 R0, R12, 0x1f, RZ ;  /* 0x0000001f0c007819 */ /* 0x008fe200000006ff */
[----:B------:R-:W-:Y:S02]  /*1940*/  UISETP.GE.U32.AND UP0, UPT, UR46, 0xff, UPT ;  /* 0x000000ff2e00788c */ /* 0x000fe4000bf06070 */
[----:B------:R-:W-:Y:S02]  /*1950*/  USHF.L.U32 UR35, UR30, 0x6, URZ ;  /* 0x000000061e237899 */ /* 0x000fe400080006ff */
[----:B------:R-:W-:Y:S01]  /*1960*/  ULEA UR19, UR31, UR45, 0x8 ;  /* 0x0000002d1f137291 */ /* 0x000fe2000f8e40ff */
[----:B------:R-:W-:Y:S02]  /*1970*/  UMOV UR13, URZ ;  /* 0x000000ff000d7c82 */ /* 0x000fe40008000000 */
[----:B------:R1:W3:Y:S02]  /*1980*/  SYNCS.PHASECHK.TRANS64.TRYWAIT P0, [UR4+0x28], R0 ;  /* 0x00002800ff0075a7 */ /* 0x0002e40008001104 */
[----:B------:R-:W-:Y:S07]  /*1990*/  BRA.U !UP0, `(.L_x_25) ;  /* 0x0000000108bc7547 */ /* 0x000fee000b800000 */
[----:B------:R-:W-:Y:S01]  /*19a0*/  UMOV UR6, URZ ;  /* 0x000000ff00067c82 */ /* 0x000fe20008000000 */
[----:B------:R-:W-:-:S05]  /*19b0*/  UMOV UR4, UR5 ;  /* 0x0000000500047c82 */ /* 0x000fca0008000000 */
.L_x_31:
[----:B------:R-:W-:Y:S01]  /*19c0*/  ULEA UR33, UR4, UR7, 0x3 ;  /* 0x0000000704217291 */ /* 0x000fe2000f8e18ff */
[----:B---3--:R-:W-:Y:S01]  /*19d0*/  @!P3 MOV R2, 0xa000 ;  /* 0x0000a0000002b802 */ /* 0x008fe20000000f00 */
[----:B-1-34-:R-:W-:Y:S10]  /*19e0*/  @P0 BRA `(.L_x_26) ;  /* 0x00000000000c0947 */ /* 0x01aff40003800000 */
[----:B------:R-:W-:-:S04]  /*19f0*/  SHF.L.U32 R3, R12, 0x1f, RZ ;  /* 0x0000001f0c037819 */ /* 0x000fc800000006ff */
[----:B------:R-:W3:Y:S02]  /*1a00*/  SYNCS.PHASECHK.TRANS64.TRYWAIT P0, [UR33+0x28], R3 ;  /* 0x00002803ff0075a7 */ /* 0x000ee40008001121 */
[----:B---3--:R-:W-:Y:S05]  /*1a10*/  @!P0 BRA `(.L_x_27) ;  /* 0x0000007c00988947 */ /* 0x008fea0003800000 */
.L_x_26:
[----:B------:R3:W-:Y:S01]  /*1a20*/  @!P3 SYNCS.ARRIVE.TRANS64 RZ, [UR33], R2 ;  /* 0x00000002ffffb9a7 */ /* 0x0007e20008000021 */
[----:B------:R-:W-:-:S04]  /*1a30*/  ULOP3.LUT UR5, UR24, 0x2, URZ, 0xfc, !UPT ;  /* 0x0000000218057892 */ /* 0x000fc8000f8efcff */
[----:B------:R-:W-:-:S09]  /*1a40*/  UISETP.NE.AND UP0, UPT, UR5, 0x2, UPT ;  /* 0x000000020500788c */ /* 0x000fd2000bf05270 */
[----:B------:R-:W-:Y:S05]  /*1a50*/  BRA.U UP0, `(.L_x_28) ;  /* 0x0000000100047547 */ /* 0x000fea000b800000 */
[----:B--2---:R-:W-:Y:S05]  /*1a60*/  BPT.TRAP 0x1 ;  /* 0x000000040000795c */ /* 0x004fea0000300000 */
.L_x_28:
[----:B------:R-:W-:Y:S04]  /*1a70*/  BSSY.RECONVERGENT B0, `(.L_x_29) ;  /* 0x0000003000007945 */ /* 0x000fe80003800200 */
[----:B------:R-:W-:Y:S05]  /*1a80*/  @P2 BRA `(.L_x_30) ;  /* 0x0000000000042947 */ /* 0x000fea0003800000 */
[----:B--2---:R-:W-:Y:S05]  /*1a90*/  BPT.TRAP 0x1 ;  /* 0x000000040000795c */ /* 0x004fea0000300000 */
.L_x_30:
[----:B--2---:R-:W-:Y:S05]  /*1aa0*/  BSYNC.RECONVERGENT B0 ;  /* 0x0000000000007941 */ /* 0x004fea0003800200 */
.L_x_29:
[----:B------:R-:W-:Y:S02]  /*1ab0*/  UIADD3 UR5, UPT, UPT, UR4, 0x1, URZ ;  /* 0x0000000104057890 */ /* 0x000fe4000fffe0ff */
[----:B------:R-:W-:Y:S02]  /*1ac0*/  USHF.L.U32 UR34, UR6, 0x7, URZ ;  /* 0x0000000706227899 */ /* 0x000fe400080006ff */
[----:B------:R-:W-:Y:S02]  /*1ad0*/  UISETP.NE.AND UP0, UPT, UR5, 0x5, UPT ;  /* 0x000000050500788c */ /* 0x000fe4000bf05270 */
[----:B------:R-:W-:Y:S02]  /*1ae0*/  UIADD3 UR6, UPT, UPT, UR6, 0x1, URZ ;  /* 0x0000000106067890 */ /* 0x000fe4000fffe0ff */
[----:B------:R-:W-:Y:S02]  /*1af0*/  USEL UR9, URZ, 0x1, UP0 ;  /* 0x00000001ff097887 */ /* 0x000fe40008000000 */
[----:B------:R-:W-:-:S02]  /*1b00*/  USEL UR5, UR5, URZ, UP0 ;  /* 0x000000ff05057287 */ /* 0x000fc40008000000 */
[----:B------:R-:W-:Y:S02]  /*1b10*/  ULEA UR32, UR4, UR7, 0xd ;  /* 0x0000000704207291 */ /* 0x000fe4000f8e68ff */
[----:B------:R-:W-:Y:S01]  /*1b20*/  ULEA UR8, UR5, UR7, 0x3 ;  /* 0x0000000705087291 */ /* 0x000fe2000f8e18ff */
[----:B------:R-:W-:Y:S01]  /*1b30*/  LOP3.LUT R12, R12, UR9, RZ, 0x3c, !PT ;  /* 0x000000090c0c7c12 */ /* 0x000fe2000f8e3cff */
[----:B------:R-:W-:Y:S02]  /*1b40*/  UIADD3 UR10, UP1, UPT, UR26, 0x80, URZ ;  /* 0x000000801a0a7890 */ /* 0x000fe4000ff3e0ff */
[----:B------:R-:W-:Y:S01]  /*1b50*/  ULEA UR16, UR4, UR28, 0xf ;  /* 0x0000001c04107291 */ /* 0x000fe2000f8e78ff */
[----:B-1----:R-:W-:Y:S01]  /*1b60*/  SHF.L.U32 R0, R12, 0x1f, RZ ;  /* 0x0000001f0c007819 */ /* 0x002fe200000006ff */
[----:B------:R-:W-:Y:S02]  /*1b70*/  UIADD3.X UR11, UPT, UPT, URZ, UR27, URZ, UP1, !UPT ;  /* 0x0000001bff0b7290 */ /* 0x000fe40008ffe4ff */
[----:B------:R-:W-:Y:S01]  /*1b80*/  UIADD3 UR32, UPT, UPT, UR32, 0x6400, URZ ;  /* 0x0000640020207890 */ /* 0x000fe2000fffe0ff */
[----:B------:R4:W1:Y:S01]  /*1b90*/  SYNCS.PHASECHK.TRANS64.TRYWAIT P0, [UR8+0x28], R0 ;  /* 0x00002800ff0075a7 */ /* 0x0008620008001108 */
[----:B------:R-:W-:-:S02]  /*1ba0*/  UIADD3 UR8, UP0, UPT, UR26, 0x180, URZ ;  /* 0x000001801a087890 */ /* 0x000fc4000ff1e0ff */
[----:B------:R-:W-:Y:S02]  /*1bb0*/  UIADD3 UR16, UPT, UPT, UR7, 0x10400, UR16 ;  /* 0x0001040007107890 */ /* 0x000fe4000fffe010 */
[----:B------:R-:W-:Y:S02]  /*1bc0*/  UIADD3.X UR9, UPT, UPT, URZ, UR27, URZ, UP0, !UPT ;  /* 0x0000001bff097290 */ /* 0x000fe400087fe4ff */
[----:B------:R-:W-:Y:S01]  /*1bd0*/  UISETP.NE.AND UP0, UPT, UR6, UR21, UPT ;  /* 0x000000150600728c */ /* 0x000fe2000bf05270 */
[----:B------:R-:W-:Y:S01]  /*1be0*/  UMOV UR12, 0x0 ;  /* 0x00000000000c7882 */ /* 0x000fe20000000000 */
[----:B------:R-:W-:Y:S01]  /*1bf0*/  UMOV UR13, 0x10000000 ;  /* 0x10000000000d7882 */ /* 0x000fe20000000000 */
[----:B------:R-:W-:Y:S01]  /*1c00*/  UMOV UR4, 0x30000 ;  /* 0x0003000000047882 */ /* 0x000fe20000000000 */
[----:B------:R-:W-:Y:S01]  /*1c10*/  UMOV UR20, UR36 ;  /* 0x0000002400147c82 */ /* 0x000fe20008000000 */
[----:B------:R-:W-:Y:S01]  /*1c20*/  UMOV UR17, UR33 ;  /* 0x0000002100117c82 */ /* 0x000fe20008000000 */
[----:B------:R-:W-:Y:S01]  /*1c30*/  UMOV UR18, UR34 ;  /* 0x0000002200127c82 */ /* 0x000fe20008000000 */
[----:B------:R-:W-:Y:S01]  /*1c40*/  UTMALDG.3D [UR32], [UR10], desc[UR12] ;  /* 0x00000c200a0075b4 */ /* 0x000fe20008011000 */
[----:B------:R2:W-:Y:S02]  /*1c50*/  UTMALDG.3D.MULTICAST [UR16], [UR8], UR4, desc[UR12] ;  /* 0x00000c10080073b4 */ /* 0x0005e40008011804 */
[----:B--2---:R-:W-:Y:S01]  /*1c60*/  UMOV UR13, UR21 ;  /* 0x00000015000d7c82 */ /* 0x004fe20008000000 */
[----:B------:R-:W-:Y:S01]  /*1c70*/  UMOV UR4, UR5 ;  /* 0x0000000500047c82 */ /* 0x000fe20008000000 */
[----:B------:R-:W-:Y:S05]  /*1c80*/  BRA.U UP0, `(.L_x_31) ;  /* 0xfffffffd004c7547 */ /* 0x000fea000b83ffff */
.L_x_25:
[----:B------:R-:W-:Y:S01]  /*1c90*/  ULEA UR4, UR5, UR7, 0x3 ;  /* 0x0000000705047291 */ /* 0x000fe2000f8e18ff */
[----:B-1--4-:R-:W-:Y:S01]  /*1ca0*/  SHF.L.U32 R0, R12, 0x1f, RZ ;  /* 0x0000001f0c007819 */ /* 0x012fe200000006ff */
[----:B------:R-:W-:Y:S01]  /*1cb0*/  @!P1 SYNCS.ARRIVE.TRANS64.A1T0 RZ, [UR7+0x98], RZ ;  /* 0x000098ffffff99a7 */ /* 0x000fe20008100007 */
[----:B------:R-:W-:-:S06]  /*1cc0*/  UISETP.GT.AND UP0, UPT, UR43, UR41, UPT ;  /* 0x000000292b00728c */ /* 0x000fcc000bf04270 */
[----:B---3--:R1:W3:Y:S03]  /*1cd0*/  SYNCS.PHASECHK.TRANS64.TRYWAIT P0, [UR4+0x28], R0 ;  /* 0x00002800ff0075a7 */ /* 0x0082e60008001104 */
[----:B------:R-:W-:Y:S05]  /*1ce0*/  BRA.U !UP0, `(.L_x_32) ;  /* 0x0000000108bc7547 */ /* 0x000fea000b800000 */
[----:B------:R-:W-:Y:S01]  /*1cf0*/  UIADD3 UR25, UPT, UPT, UR44, UR13, URZ ;  /* 0x0000000d2c197290 */ /* 0x000fe2000fffe0ff */
[----:B------:R-:W-:-:S11]  /*1d00*/  UMOV UR4, UR5 ;  /* 0x0000000500047c82 */ /* 0x000fd60008000000 */
.L_x_38:
[----:B------:R-:W-:Y:S01]  /*1d10*/  ULEA UR9, UR4, UR7, 0x3 ;  /* 0x0000000704097291 */ /* 0x000fe2000f8e18ff */
[----:B---3--:R-:W-:Y:S01]  /*1d20*/  @!P3 MOV R2, 0xa000 ;  /* 0x0000a0000002b802 */ /* 0x008fe20000000f00 */
[----:B-1-3--:R-:W-:Y:S10]  /*1d30*/  @P0 BRA `(.L_x_33) ;  /* 0x00000000000c0947 */ /* 0x00aff40003800000 */
[----:B------:R-:W-:-:S04]  /*1d40*/  SHF.L.U32 R3, R12, 0x1f, RZ ;  /* 0x0000001f0c037819 */ /* 0x000fc800000006ff */
[----:B------:R-:W3:Y:S02]  /*1d50*/  SYNCS.PHASECHK.TRANS64.TRYWAIT P0, [UR9+0x28], R3 ;  /* 0x00002803ff0075a7 */ /* 0x000ee40008001109 */
[----:B---3--:R-:W-:Y:S05]  /*1d60*/  @!P0 BRA `(.L_x_34) ;  /* 0x0000007800dc8947 */ /* 0x008fea0003800000 */
.L_x_33:
[----:B------:R3:W-:Y:S01]  /*1d70*/  @!P3 SYNCS.ARRIVE.TRANS64 RZ, [UR9], R2 ;  /* 0x00000002ffffb9a7 */ /* 0x0007e20008000009 */
[----:B------:R-:W-:-:S04]  /*1d80*/  ULOP3.LUT UR5, UR24, 0x2, URZ, 0xfc, !UPT ;  /* 0x0000000218057892 */ /* 0x000fc8000f8efcff */
[----:B------:R-:W-:-:S09]  /*1d90*/  UISETP.NE.AND UP0, UPT, UR5, 0x2, UPT ;  /* 0x000000020500788c */ /* 0x000fd2000bf05270 */
[----:B------:R-:W-:Y:S05]  /*1da0*/  BRA.U UP0, `(.L_x_35) ;  /* 0x0000000100047547 */ /* 0x000fea000b800000 */
[----:B--2---:R-:W-:Y:S05]  /*1db0*/  BPT.TRAP 0x1 ;  /* 0x000000040000795c */ /* 0x004fea0000300000 */
.L_x_35:
[----:B------:R-:W-:Y:S04]  /*1dc0*/  BSSY.RECONVERGENT B0, `(.L_x_36) ;  /* 0x0000003000007945 */ /* 0x000fe80003800200 */
[----:B------:R-:W-:Y:S05]  /*1dd0*/  @P2 BRA `(.L_x_37) ;  /* 0x0000000000042947 */ /* 0x000fea0003800000 */
[----:B--2---:R-:W-:Y:S05]  /*1de0*/  BPT.TRAP 0x1 ;  /* 0x000000040000795c */ /* 0x004fea0000300000 */
.L_x_37:
[----:B--2---:R-:W-:Y:S05]  /*1df0*/  BSYNC.RECONVERGENT B0 ;  /* 0x0000000000007941 */ /* 0x004fea0003800200 */
.L_x_36:
[----:B------:R-:W-:Y:S02]  /*1e00*/  UIADD3 UR5, UPT, UPT, UR4, 0x1, URZ ;  /* 0x0000000104057890 */ /* 0x000fe4000fffe0ff */
[----:B------:R-:W-:Y:S02]  /*1e10*/  UIADD3 UR14, UP1, UPT, UR26, 0x80, URZ ;  /* 0x000000801a0e7890 */ /* 0x000fe4000ff3e0ff */
[----:B------:R-:W-:Y:S02]  /*1e20*/  UISETP.NE.AND UP0, UPT, UR5, 0x5, UPT ;  /* 0x000000050500788c */ /* 0x000fe4000bf05270 */
[----:B------:R-:W-:Y:S02]  /*1e30*/  USHF.L.U32 UR10, UR13, 0x7, URZ ;  /* 0x000000070d0a7899 */ /* 0x000fe400080006ff */
[----:B------:R-:W-:Y:S02]  /*1e40*/  USEL UR8, URZ, 0x1, UP0 ;  /* 0x00000001ff087887 */ /* 0x000fe40008000000 */
[----:B------:R-:W-:-:S02]  /*1e50*/  USEL UR5, UR5, URZ, UP0 ;  /* 0x000000ff05057287 */ /* 0x000fc40008000000 */
[----:B------:R-:W-:Y:S02]  /*1e60*/  UIADD3 UR22, UP0, UPT, UR26, 0x180, URZ ;  /* 0x000001801a167890 */ /* 0x000fe4000ff1e0ff */
[----:B------:R-:W-:Y:S01]  /*1e70*/  LOP3.LUT R12, R12, UR8, RZ, 0x3c, !PT ;  /* 0x000000080c0c7c12 */ /* 0x000fe2000f8e3cff */
[----:B------:R-:W-:Y:S02]  /*1e80*/  ULEA UR8, UR4, UR7, 0xd ;  /* 0x0000000704087291 */ /* 0x000fe4000f8e68ff */
[----:B------:R-:W-:Y:S01]  /*1e90*/  ULEA UR6, UR5, UR7, 0x3 ;  /* 0x0000000705067291 */ /* 0x000fe2000f8e18ff */
[----:B-1----:R-:W-:Y:S01]  /*1ea0*/  SHF.L.U32 R0, R12, 0x1f, RZ ;  /* 0x0000001f0c007819 */ /* 0x002fe200000006ff */
[----:B------:R-:W-:Y:S02]  /*1eb0*/  UIADD3 UR8, UPT, UPT, UR8, 0x6400, URZ ;  /* 0x0000640008087890 */ /* 0x000fe4000fffe0ff */
[----:B------:R-:W-:Y:S02]  /*1ec0*/  UIADD3.X UR15, UPT, UPT, URZ, UR27, URZ, UP1, !UPT ;  /* 0x0000001bff0f7290 */ /* 0x000fe40008ffe4ff */
[----:B------:R-:W-:-:S02]  /*1ed0*/  ULEA UR16, UR4, UR29, 0xf ;  /* 0x0000001d04107291 */ /* 0x000fc4000f8e78ff */
[----:B------:R-:W-:Y:S01]  /*1ee0*/  UIADD3.X UR23, UPT, UPT, URZ, UR27, URZ, UP0, !UPT ;  /* 0x0000001bff177290 */ /* 0x000fe200087fe4ff */
[----:B------:R4:W1:Y:S01]  /*1ef0*/  SYNCS.PHASECHK.TRANS64.TRYWAIT P0, [UR6+0x28], R0 ;  /* 0x00002800ff0075a7 */ /* 0x0008620008001106 */
[----:B------:R-:W-:Y:S01]  /*1f00*/  UMOV UR30, 0x0 ;  /* 0x00000000001e7882 */ /* 0x000fe20000000000 */
[----:B------:R-:W-:Y:S01]  /*1f10*/  UMOV UR31, 0x10000000 ;  /* 0x10000000001f7882 */ /* 0x000fe20000000000 */
[----:B------:R-:W-:Y:S01]  /*1f20*/  UMOV UR11, UR35 ;  /* 0x00000023000b7c82 */ /* 0x000fe20008000000 */
[----:B------:R-:W-:Y:S01]  /*1f30*/  UMOV UR12, UR36 ;  /* 0x00000024000c7c82 */ /* 0x000fe20008000000 */
[----:B------:R-:W-:Y:S01]  /*1f40*/  UMOV UR6, 0x30000 ;  /* 0x0003000000067882 */ /* 0x000fe20000000000 */
[----:B------:R-:W-:Y:S01]  /*1f50*/  UMOV UR20, UR36 ;  /* 0x0000002400147c82 */ /* 0x000fe20008000000 */
[----:B------:R-:W-:Y:S01]  /*1f60*/  UMOV UR17, UR9 ;  /* 0x0000000900117c82 */ /* 0x000fe20008000000 */
[----:B------:R-:W-:Y:S01]  /*1f70*/  UMOV UR18, UR10 ;  /* 0x0000000a00127c82 */ /* 0x000fe20008000000 */
[----:B------:R4:W-:Y:S01]  /*1f80*/  UTMALDG.3D [UR8], [UR14], desc[UR30] ;  /* 0x00001e080e0075b4 */ /* 0x0009e20008011000 */
[----:B------:R-:W-:Y:S01]  /*1f90*/  UIADD3 UR13, UPT, UPT, UR13, 0x1, URZ ;  /* 0x000000010d0d7890 */ /* 0x000fe2000fffe0ff */
[----:B------:R-:W-:-:S03]  /*1fa0*/  UMOV UR4, UR5 ;  /* 0x0000000500047c82 */ /* 0x000fc60008000000 */
[----:B------:R-:W-:Y:S01]  /*1fb0*/  UISETP.NE.AND UP0, UPT, UR13, UR25, UPT ;  /* 0x000000190d00728c */ /* 0x000fe2000bf05270 */
[----:B------:R4:W-:Y:S08]  /*1fc0*/  UTMALDG.3D.MULTICAST [UR16], [UR22], UR6, desc[UR30] ;  /* 0x00001e10160073b4 */ /* 0x0009f00008011806 */
[----:B----4-:R-:W-:Y:S05]  /*1fd0*/  BRA.U UP0, `(.L_x_38) ;  /* 0xfffffffd004c7547 */ /* 0x010fea000b83ffff */
.L_x_32:
[C---:B------:R-:W-:Y:S01]  /*1fe0*/  LEA R3, R11.reuse, UR7, 0x3 ;  /* 0x000000070b037c11 */ /* 0x040fe2000f8e18ff */
[----:B------:R-:W-:Y:S01]  /*1ff0*/  NOP ;  /* 0x0000000000007918 */ /* 0x000fe20000000000 */
[----:B-1----:R-:W-:Y:S02]  /*2000*/  SHF.L.U32 R0, R10, 0x1f, RZ ;  /* 0x0000001f0a007819 */ /* 0x002fe400000006ff */
[----:B------:R-:W-:Y:S02]  /*2010*/  LEA R5, R11, UR7, 0x4 ;  /* 0x000000070b057c11 */ /* 0x000fe4000f8e20ff */
[----:B---3--:R-:W1:Y:S02]  /*2020*/  SYNCS.PHASECHK.TRANS64.TRYWAIT P0, [R3+URZ+0xa0], R0 ;  /* 0x0000a000030075a7 */ /* 0x008e6400080011ff */
[----:B-1----:R-:W-:Y:S05]  /*2030*/  @!P0 BRA `(.L_x_39) ;  /* 0x0000007800408947 */ /* 0x002fea0003800000 */
.L_x_136:
[----:B------:R-:W3:Y:S01]  /*2040*/  LDS.128 R4, [R5+0x130] ;  /* 0x0001300005047984 */ /* 0x000ee20000000c00 */
[----:B------:R-:W-:Y:S01]  /*2050*/  UISETP.GE.AND UP0, UPT, UR42, 0x1, UPT ;  /* 0x000000012a00788c */ /* 0x000fe2000bf06270 */
[----:B------:R-:W-:Y:S01]  /*2060*/  @!PT LDS RZ, [RZ] ;  /* 0x00000000fffff984 */ /* 0x000fe20000000800 */
[----:B------:R-:W-:Y:S01]  /*2070*/  @!PT LDS RZ, [RZ] ;  /* 0x00000000fffff984 */ /* 0x000fe20000000800 */
[----:B------:R-:W-:Y:S01]  /*2080*/  @!PT LDS RZ, [RZ] ;  /* 0x00000000fffff984 */ /* 0x000fe20000000800 */
[----:B------:R-:W-:Y:S01]  /*2090*/  @!PT LDS RZ, [RZ] ;  /* 0x00000000fffff984 */ /* 0x000fe20000000800 */
[----:B------:R4:W-:Y:S06]  /*20a0*/  MEMBAR.ALL.CTA ;  /* 0x0000000000007992 */ /* 0x0009ec0000008000 */
[----:B----4-:R-:W4:Y:S01]  /*20b0*/  FENCE.VIEW.ASYNC.S ;  /* 0x00000000000073c6 */ /* 0x010f220000000000 */
[----:B---3--:R-:W-:-:S13]  /*20c0*/  LOP3.LUT P0, RZ, R6, 0x1, RZ, 0xc0, !PT ;  /* 0x0000000106ff7812 */ /* 0x008fda000780c0ff */
[----:B----4-:R-:W-:Y:S01]  /*20d0*/  VOTEU.ANY UP1, P0 ;  /* 0x0000000000ff7886 */ /* 0x010fe20000020100 */
[----:B------:R-:W-:-:S13]  /*20e0*/  PLOP3.LUT P0, PT, PT, PT, UP1, 0x80, 0x8 ;  /* 0x000000000008781c */ /* 0x000fda0003f0f018 */
[----:B-1----:R-:W-:Y:S02]  /*20f0*/  @P0 LOP3.LUT R0, R5, 0xffff, RZ, 0xc0, !PT ;  /* 0x0000ffff05000812 */ /* 0x002fe400078ec0ff */
[----:B------:R-:W-:Y:S02]  /*2100*/  @P0 MOV R2, R4 ;  /* 0x0000000400020202 */ /* 0x000fe40000000f00 */
[----:B------:R-:W-:Y:S01]  /*2110*/  @P0 R2UR UR6, R0 ;  /* 0x00000000000602ca */ /* 0x000fe200000e0000 */
[----:B------:R-:W-:Y:S01]  /*2120*/  VIADD R0, R3, 0xb0 ;  /* 0x000000b003007836 */ /* 0x000fe20000000000 */
[----:B------:R-:W-:Y:S02]  /*2130*/  @P0 SHF.R.U32.HI R4, RZ, 0x10, R5 ;  /* 0x00000010ff040819 */ /* 0x000fe40000011605 */
[----:B------:R-:W-:Y:S02]  /*2140*/  @P0 R2UR UR8, R2 ;  /* 0x00000000020802ca */ /* 0x000fe400000e0000 */
[----:B------:R-:W-:-:S02]  /*2150*/  PRMT R0, RZ, 0x654, R0 ;  /* 0x00000654ff007816 */ /* 0x000fc40000000000 */
[----:B------:R-:W-:Y:S02]  /*2160*/  @P0 R2UR UR4, R4 ;  /* 0x00000000040402ca */ /* 0x000fe400000e0000 */
[----:B------:R1:W-:Y:S03]  /*2170*/  SYNCS.ARRIVE.TRANS64.RED.A1T0 RZ, [R0+URZ], RZ ;  /* 0x000000ff00ff79a7 */ /* 0x0003e600081004ff */
[----:B------:R-:W-:-:S04]  /*2180*/  @UP1 UMOV UR37, UR6 ;  /* 0x0000000600251c82 */ /* 0x000fc80008000000 */
[----:B------:R-:W-:-:S04]  /*2190*/  @UP1 UMOV UR38, UR8 ;  /* 0x0000000800261c82 */ /* 0x000fc80008000000 */
[----:B------:R-:W-:Y:S01]  /*21a0*/  @UP1 UMOV UR36, UR4 ;  /* 0x0000000400241c82 */ /* 0x000fe20008000000 */
[----:B------:R-:W-:Y:S05]  /*21b0*/  BRA.U !UP0, `(.L_x_40) ;  /* 0x0000000108d47547 */ /* 0x000fea000b800000 */
[----:B------:R-:W2:Y:S01]  /*21c0*/  LDCU.128 UR12, c[0x0][0xb10] ;  /* 0x00016200ff0c77ac */ /* 0x000ea20008000c00 */
[----:B------:R-:W3:Y:S01]  /*21d0*/  LDCU UR25, c[0x0][0xb20] ;  /* 0x00016400ff1977ac */ /* 0x000ee20008000800 */
[----:B------:R-:W4:Y:S01]  /*21e0*/  LDCU UR20, c[0x0][0xb0c] ;  /* 0x00016180ff1477ac */ /* 0x000f220008000800 */
[----:B------:R-:W1:Y:S01]  /*21f0*/  LDCU.64 UR10, c[0x0][0xb28] ;  /* 0x00016500ff0a77ac */ /* 0x000e620008000a00 */
[----:B------:R-:W-:Y:S02]  /*2200*/  UISETP.NE.AND UP3, UPT, UR42, 0x1, UPT ;  /* 0x000000012a00788c */ /* 0x000fe4000bf65270 */
[----:B--2---:R-:W-:Y:S02]  /*2210*/  UIMAD.WIDE.U32 UR16, UR39, UR15, URZ ;  /* 0x0000000f271072a5 */ /* 0x004fe4000f8e00ff */
[----:B------:R-:W-:Y:S02]  /*2220*/  UIMAD.WIDE.U32 UR8, UR40, UR12, URZ ;  /* 0x0000000c280872a5 */ /* 0x000fe4000f8e00ff */
[----:B------:R-:W-:-:S02]  /*2230*/  UISETP.NE.AND UP0, UPT, UR14, 0x1, UPT ;  /* 0x000000010e00788c */ /* 0x000fc4000bf05270 */
[----:B------:R-:W-:Y:S01]  /*2240*/  UIMAD.WIDE.U32 UR22, UR37, UR15, URZ ;  /* 0x0000000f251672a5 */ /* 0x000fe2000f8e00ff */
[----:B------:R-:W-:Y:S02]  /*2250*/  UMOV UR16, UR17 ;  /* 0x0000001100107c82 */ /* 0x000fe40008000000 */
[----:B------:R-:W-:Y:S01]  /*2260*/  UMOV UR8, UR9 ;  /* 0x0000000900087c82 */ /* 0x000fe20008000000 */
[----:B---3--:R-:W-:Y:S02]  /*2270*/  USHF.R.U32.HI UR16, URZ, UR25, UR16 ;  /* 0x00000019ff107299 */ /* 0x008fe40008011610 */
[----:B----4-:R-:W-:Y:S02]  /*2280*/  UISETP.NE.AND UP2, UPT, UR20, 0x1, UPT ;  /* 0x000000011400788c */ /* 0x010fe4000bf45270 */
[----:B------:R-:W-:Y:S02]  /*2290*/  USHF.R.U32.HI UR8, URZ, UR13, UR8 ;  /* 0x0000000dff087299 */ /* 0x000fe40008011608 */
[----:B------:R-:W-:-:S02]  /*22a0*/  USEL UR6, UR39, UR16, !UP0 ;  /* 0x0000001027067287 */ /* 0x000fc4000c000000 */
[----:B------:R-:W-:Y:S02]  /*22b0*/  USEL UR8, UR40, UR8, !UP2 ;  /* 0x0000000828087287 */ /* 0x000fe4000d000000 */
[----:B-1----:R-:W-:Y:S01]  /*22c0*/  UIMAD.WIDE.U32 UR16, UR6, UR10, URZ ;  /* 0x0000000a061072a5 */ /* 0x002fe2000f8e00ff */
[----:B------:R-:W-:Y:S01]  /*22d0*/  UMOV UR4, UR23 ;  /* 0x0000001700047c82 */ /* 0x000fe20008000000 */
[----:B------:R-:W-:Y:S02]  /*22e0*/  UIMAD.WIDE.U32 UR18, UR38, UR12, URZ ;  /* 0x0000000c261272a5 */ /* 0x000fe4000f8e00ff */
[----:B------:R-:W-:-:S03]  /*22f0*/  UIMAD.WIDE.U32 UR22, UR8, UR10, URZ ;  /* 0x0000000a081672a5 */ /* 0x000fc6000f8e00ff */
[----:B------:R-:W-:Y:S01]  /*2300*/  UMOV UR16, UR17 ;  /* 0x0000001100107c82 */ /* 0x000fe20008000000 */
[----:B------:R-:W-:Y:S02]  /*2310*/  USHF.R.U32.HI UR4, URZ, UR25, UR4 ;  /* 0x00000019ff047299 */ /* 0x000fe40008011604 */
[----:B------:R-:W-:Y:S01]  /*2320*/  @UP3 USHF.R.U32.HI UR6, URZ, UR11, UR16 ;  /* 0x0000000bff063299 */ /* 0x000fe20008011610 */
[----:B------:R-:W-:Y:S01]  /*2330*/  UMOV UR18, UR19 ;  /* 0x0000001300127c82 */ /* 0x000fe20008000000 */
[----:B------:R-:W-:Y:S01]  /*2340*/  UMOV UR22, UR23 ;  /* 0x0000001700167c82 */ /* 0x000fe20008000000 */
[----:B------:R-:W-:Y:S02]  /*2350*/  USHF.R.U32.HI UR13, URZ, UR13, UR18 ;  /* 0x0000000dff0d7299 */ /* 0x000fe40008011612 */
[----:B------:R-:W-:Y:S02]  /*2360*/  USEL UR4, UR37, UR4, !UP0 ;  /* 0x0000000425047287 */ /* 0x000fe4000c000000 */
[----:B------:R-:W-:-:S02]  /*2370*/  @UP3 USHF.R.U32.HI UR8, URZ, UR11, UR22 ;  /* 0x0000000bff083299 */ /* 0x000fc40008011616 */
[----:B------:R-:W-:Y:S02]  /*2380*/  UIMAD UR9, UR42, UR6, URZ ;  /* 0x000000062a0972a4 */ /* 0x000fe4000f8e02ff */
[----:B------:R-:W-:Y:S02]  /*2390*/  USEL UR6, UR38, UR13, !UP2 ;  /* 0x0000000d26067287 */ /* 0x000fe4000d000000 */
[----:B------:R-:W-:Y:S02]  /*23a0*/  UIMAD UR12, UR42, UR8, URZ ;  /* 0x000000082a0c72a4 */ /* 0x000fe4000f8e02ff */
[----:B------:R-:W-:Y:S02]  /*23b0*/  UISETP.GE.AND UP0, UPT, UR4, UR9, UPT ;  /* 0x000000090400728c */ /* 0x000fe4000bf06270 */
[----:B------:R-:W-:Y:S02]  /*23c0*/  UIMAD.WIDE.U32 UR16, UR4, UR10, URZ ;  /* 0x0000000a041072a5 */ /* 0x000fe4000f8e00ff */
[----:B------:R-:W-:-:S02]  /*23d0*/  UISETP.GE.OR UP0, UPT, UR6, UR12, UP0 ;  /* 0x0000000c0600728c */ /* 0x000fc40008706670 */
[----:B------:R-:W-:Y:S02]  /*23e0*/  UIMAD.WIDE.U32 UR12, UR6, UR10, URZ ;  /* 0x0000000a060c72a5 */ /* 0x000fe4000f8e00ff */
[----:B------:R-:W-:Y:S01]  /*23f0*/  UIADD3 UR15, UPT, UPT, -UR4, URZ, URZ ;  /* 0x000000ff040f7290 */ /* 0x000fe2000fffe1ff */
[----:B------:R-:W-:Y:S01]  /*2400*/  UMOV UR10, UR17 ;  /* 0x00000011000a7c82 */ /* 0x000fe20008000000 */
[----:B------:R-:W-:Y:S02]  /*2410*/  UIADD3 UR12, UPT, UPT, -UR6, URZ, URZ ;  /* 0x000000ff060c7290 */ /* 0x000fe4000fffe1ff */
[----:B------:R-:W-:-:S03]  /*2420*/  USHF.R.U32.HI UR10, URZ, UR11, UR10 ;  /* 0x0000000bff0a7299 */ /* 0x000fc6000801160a */
[----:B------:R-:W-:Y:S01]  /*2430*/  @!UP0 UMOV UR9, UR13 ;  /* 0x0000000d00098c82 */ /* 0x000fe20008000000 */
[----:B------:R-:W-:Y:S02]  /*2440*/  UIMAD UR15, UR14, UR15, UR37 ;  /* 0x0000000f0e0f72a4 */ /* 0x000fe4000f8e0225 */
[----:B------:R-:W-:Y:S02]  /*2450*/  USEL UR10, UR4, UR10, !UP3 ;  /* 0x0000000a040a7287 */ /* 0x000fe4000d800000 */
[----:B------:R-:W-:Y:S02]  /*2460*/  @!UP0 USHF.R.U32.HI UR9, URZ, UR11, UR9 ;  /* 0x0000000bff098299 */ /* 0x000fe40008011609 */
[----:B------:R-:W-:Y:S02]  /*2470*/  UIADD3 UR11, UPT, UPT, -UR10, URZ, URZ ;  /* 0x000000ff0a0b7290 */ /* 0x000fe4000fffe1ff */
[----:B------:R-:W-:Y:S02]  /*2480*/  @!UP0 USEL UR9, UR6, UR9, !UP3 ;  /* 0x0000000906098287 */ /* 0x000fe4000d800000 */
[----:B------:R-:W-:-:S02]  /*2490*/  UIMAD UR11, UR42, UR11, UR4 ;  /* 0x0000000b2a0b72a4 */ /* 0x000fc4000f8e0204 */
[----:B------:R-:W-:Y:S02]  /*24a0*/  @!UP0 UIADD3 UR10, UPT, UPT, UR10, -UR9, URZ ;  /* 0x800000090a0a8290 */ /* 0x000fe4000fffe0ff */
[----:B------:R-:W-:Y:S02]  /*24b0*/  @!UP0 UIMAD UR9, UR11, UR8, UR9 ;  /* 0x000000080b0982a4 */ /* 0x000fe4000f8e0209 */
[----:B------:R-:W-:Y:S02]  /*24c0*/  @!UP0 UIMAD UR4, UR42, UR10, UR6 ;  /* 0x0000000a2a0482a4 */ /* 0x000fe4000f8e0206 */
[----:B------:R-:W-:Y:S02]  /*24d0*/  UIMAD UR8, UR20, UR12, UR38 ;  /* 0x0000000c140872a4 */ /* 0x000fe4000f8e0226 */
[----:B------:R-:W-:Y:S01]  /*24e0*/  UIMAD UR37, UR4, UR14, UR15 ;  /* 0x0000000e042572a4 */ /* 0x000fe2000f8e020f */
[----:B------:R-:W-:Y:S02]  /*24f0*/  @!UP0 UMOV UR6, UR9 ;  /* 0x0000000900068c82 */ /* 0x000fe40008000000 */
[----:B------:R-:W-:-:S12]  /*2500*/  UIMAD UR38, UR6, UR20, UR8 ;  /* 0x00000014062672a4 */ /* 0x000fd8000f8e0208 */
.L_x_40:
[----:B------:R-:W3:Y:S02]  /*2510*/  LDCU UR4, c[0x0][0xb30] ;  /* 0x00016600ff0477ac */ /* 0x000ee40008000800 */
[----:B---3--:R-:W-:-:S09]  /*2520*/  UISETP.NE.AND UP0, UPT, UR4, 0x1, UPT ;  /* 0x000000010400788c */ /* 0x008fd2000bf05270 */
[----:B------:R-:W-:Y:S05]  /*2530*/  BRA.U UP0, `(.L_x_41) ;  /* 0x0000000100447547 */ /* 0x000fea000b800000 */
[----:B------:R-:W3:Y:S01]  /*2540*/  LDCU.128 UR12, c[0x0][0xb10] ;  /* 0x00016200ff0c77ac */ /* 0x000ee20008000c00 */
[----:B------:R-:W4:Y:S01]  /*2550*/  LDCU UR16, c[0x0][0xb0c] ;  /* 0x00016180ff1077ac */ /* 0x000f220008000800 */
[----:B------:R-:W1:Y:S01]  /*2560*/  LDCU UR17, c[0x0][0xb20] ;  /* 0x00016400ff1177ac */ /* 0x000e620008000800 */
[----:B---3--:R-:W-:Y:S02]  /*2570*/  UIMAD.WIDE.U32 UR10, UR38, UR12, URZ ;  /* 0x0000000c260a72a5 */ /* 0x008fe4000f8e00ff */
[----:B------:R-:W-:Y:S02]  /*2580*/  UIMAD.WIDE.U32 UR8, UR37, UR15, URZ ;  /* 0x0000000f250872a5 */ /* 0x000fe4000f8e00ff */
[----:B----4-:R-:W-:Y:S02]  /*2590*/  UISETP.NE.AND UP2, UPT, UR16, 0x1, UPT ;  /* 0x000000011000788c */ /* 0x010fe4000bf45270 */
[----:B------:R-:W-:Y:S01]  /*25a0*/  UISETP.NE.AND UP0, UPT, UR14, 0x1, UPT ;  /* 0x000000010e00788c */ /* 0x000fe2000bf05270 */
[----:B------:R-:W-:-:S02]  /*25b0*/  UMOV UR6, UR11 ;  /* 0x0000000b00067c82 */ /* 0x000fc40008000000 */
[----:B------:R-:W-:Y:S01]  /*25c0*/  UMOV UR4, UR9 ;  /* 0x0000000900047c82 */ /* 0x000fe20008000000 */
[----:B------:R-:W-:Y:S02]  /*25d0*/  USHF.R.U32.HI UR6, URZ, UR13, UR6 ;  /* 0x0000000dff067299 */ /* 0x000fe40008011606 */
[----:B-1----:R-:W-:Y:S02]  /*25e0*/  USHF.R.U32.HI UR4, URZ, UR17, UR4 ;  /* 0x00000011ff047299 */ /* 0x002fe40008011604 */
[----:B------:R-:W-:Y:S02]  /*25f0*/  USEL UR6, UR38, UR6, !UP2 ;  /* 0x0000000626067287 */ /* 0x000fe4000d000000 */
[----:B------:R-:W-:-:S04]  /*2600*/  USEL UR4, UR37, UR4, !UP0 ;  /* 0x0000000425047287 */ /* 0x000fc8000c000000 */
[----:B------:R-:W-:Y:S02]  /*2610*/  UIADD3 UR8, UPT, UPT, UR6, -UR4, URZ ;  /* 0x8000000406087290 */ /* 0x000fe4000fffe0ff */
[----:B------:R-:W-:Y:S02]  /*2620*/  UIADD3 UR4, UPT, UPT, -UR6, UR4, URZ ;  /* 0x0000000406047290 */ /* 0x000fe4000fffe1ff */
[----:B------:R-:W-:Y:S02]  /*2630*/  UIMAD UR37, UR8, UR14, UR37 ;  /* 0x0000000e082572a4 */ /* 0x000fe4000f8e0225 */
[----:B------:R-:W-:-:S12]  /*2640*/  UIMAD UR38, UR4, UR16, UR38 ;  /* 0x00000010042672a4 */ /* 0x000fd8000f8e0226 */
.L_x_41:
[----:B------:R-:W-:Y:S01]  /*2650*/  VIADD R11, R11, 0x1 ;  /* 0x000000010b0b7836 */ /* 0x000fe20000000000 */
[----:B------:R-:W-:Y:S01]  /*2660*/  R2UR UR4, R87 ;  /* 0x00000000570472ca */ /* 0x000fe200000e0000 */
[----:B------:R-:W-:Y:S01]  /*2670*/  UIADD3 UR31, UPT, UPT, UR37, UR59, URZ ;  /* 0x0000003b251f7290 */ /* 0x000fe2000fffe0ff */
[----:B------:R-:W-:Y:S02]  /*2680*/  PLOP3.LUT P1, PT, PT, PT, PT, 0x80, 0x8 ;  /* 0x000000000008781c */ /* 0x000fe40003f2f070 */
[----:B------:R-:W-:-:S04]  /*2690*/  ISETP.NE.AND P0, PT, R11, 0x2, PT ;  /* 0x000000020b00780c */ /* 0x000fc80003f05270 */
[----:B------:R-:W-:Y:S02]  /*26a0*/  SEL R3, RZ, 0x1, P0 ;  /* 0x00000001ff037807 */ /* 0x000fe40000000000 */
[----:B------:R-:W-:Y:S02]  /*26b0*/  SEL R11, R11, RZ, P0 ;  /* 0x000000ff0b0b7207 */ /* 0x000fe40000000000 */
[----:B------:R-:W-:Y:S01]  /*26c0*/  LOP3.LUT R10, R10, R3, RZ, 0x3c, !PT ;  /* 0x000000030a0a7212 */ /* 0x000fe200078e3cff */
[----:B------:R-:W-:Y:S01]  /*26d0*/  UIADD3 UR30, UPT, UPT, UR38, UR4, URZ ;  /* 0x00000004261e7290 */ /* 0x000fe2000fffe0ff */
[----:B------:R-:W-:Y:S11]  /*26e0*/  BRA.U UP1, `(.L_x_42) ;  /* 0xfffffff101587547 */ /* 0x000ff6000b83ffff */
[----:B------:R-:W-:Y:S01]  /*26f0*/  UIADD3 UR7, UPT, UPT, UR7, 0x28, URZ ;  /* 0x0000002807077890 */ /* 0x000fe2000fffe0ff */
[----:B------:R-:W-:-:S03]  /*2700*/  SHF.L.U32 R3, R12, 0x1f, RZ ;  /* 0x0000001f0c037819 */ /* 0x000fc600000006ff */
[----:B------:R-:W-:-:S09]  /*2710*/  ULEA UR4, UR5, UR7, 0x3 ;  /* 0x0000000705047291 */ /* 0x000fd2000f8e18ff */
[----:B------:R-:W3:Y:S02]  /*2720*/  SYNCS.PHASECHK.TRANS64.TRYWAIT P0, [UR4], R3 ;  /* 0x00000003ff0075a7 */ /* 0x000ee40008001104 */
[----:B---3--:R-:W-:Y:S05]  /*2730*/  @!P0 BRA `(.L_x_43) ;  /* 0x0000007000948947 */ /* 0x008fea0003800000 */
.L_x_138:
[----:B------:R-:W-:-:S04]  /*2740*/  UIADD3 UR4, UPT, UPT, UR5, 0x1, URZ ;  /* 0x0000000105047890 */ /* 0x000fc8000fffe0ff */
[----:B------:R-:W-:-:S04]  /*2750*/  UISETP.NE.AND UP0, UPT, UR4, 0x5, UPT ;  /* 0x000000050400788c */ /* 0x000fc8000bf05270 */
[----:B------:R-:W-:Y:S02]  /*2760*/  USEL UR6, URZ, 0x1, UP0 ;  /* 0x00000001ff067887 */ /* 0x000fe40008000000 */
[----:B------:R-:W-:-:S04]  /*2770*/  USEL UR4, UR4, URZ, UP0 ;  /* 0x000000ff04047287 */ /* 0x000fc80008000000 */
[----:B------:R-:W-:Y:S01]  /*2780*/  ULEA UR5, UR4, UR7, 0x3 ;  /* 0x0000000704057291 */ /* 0x000fe2000f8e18ff */
[----:B------:R-:W-:-:S04]  /*2790*/  LOP3.LUT R2, R12, UR6, RZ, 0x3c, !PT ;  /* 0x000000060c027c12 */ /* 0x000fc8000f8e3cff */
[----:B-1----:R-:W-:-:S04]  /*27a0*/  SHF.L.U32 R3, R2, 0x1f, RZ ;  /* 0x0000001f02037819 */ /* 0x002fc800000006ff */
[----:B------:R-:W1:Y:S02]  /*27b0*/  SYNCS.PHASECHK.TRANS64.TRYWAIT P0, [UR5], R3 ;  /* 0x00000003ff0075a7 */ /* 0x000e640008001105 */
[----:B-1----:R-:W-:Y:S05]  /*27c0*/  @!P0 BRA `(.L_x_44) ;  /* 0x0000007000888947 */ /* 0x002fea0003800000 */
.L_x_140:
        /* <DEDUP_REMOVED lines=9> */
.L_x_142:
        /* <DEDUP_REMOVED lines=9> */
.L_x_144:
[----:B------:R-:W-:-:S04]  /*28f0*/  UIADD3 UR4, UPT, UPT, UR4, 0x1, URZ ;  /* 0x0000000104047890 */ /* 0x000fc8000fffe0ff */
[----:B------:R-:W-:-:S04]  /*2900*/  UISETP.NE.AND UP0, UPT, UR4, 0x5, UPT ;  /* 0x000000050400788c */ /* 0x000fc8000bf05270 */
[----:B------:R-:W-:Y:S02]  /*2910*/  USEL UR5, URZ, 0x1, UP0 ;  /* 0x00000001ff057887 */ /* 0x000fe40008000000 */
[----:B------:R-:W-:-:S04]  /*2920*/  USEL UR4, UR4, URZ, UP0 ;  /* 0x000000ff04047287 */ /* 0x000fc80008000000 */
[----:B------:R-:W-:Y:S01]  /*2930*/  ULEA UR4, UR4, UR7, 0x3 ;  /* 0x0000000704047291 */ /* 0x000fe2000f8e18ff */
[----:B-1----:R-:W-:-:S04]  /*2940*/  LOP3.LUT R3, R2, UR5, RZ, 0x3c, !PT ;  /* 0x0000000502037c12 */ /* 0x002fc8000f8e3cff */
[----:B------:R-:W-:Y:S01]  /*2950*/  SHF.L.U32 R3, R3, 0x1f, RZ ;  /* 0x0000001f03037819 */ /* 0x000fe200000006ff */
[----:B------:R-:W-:-:S07]  /*2960*/  IMAD.U32 R0, RZ, RZ, UR4 ;  /* 0x00000004ff007e24 */ /* 0x000fce000f8e00ff */
.L_x_47:
[----:B-1----:R1:W3:Y:S02]  /*2970*/  SYNCS.PHASECHK.TRANS64.TRYWAIT P0, [R0+URZ], R3 ;  /* 0x00000003000075a7 */ /* 0x0022e400080011ff */
[----:B---3--:R-:W-:Y:S05]  /*2980*/  @!P0 NANOSLEEP.SYNCS 0x989680 ;  /* 0x009896800000895d */ /* 0x008fea0003900000 */
[----:B------:R-:W3:Y:S02]  /*2990*/  @!P0 SYNCS.PHASECHK.TRANS64 P0, [R0+URZ], R3 ;  /* 0x00000003000085a7 */ /* 0x000ee400080010ff */
[----:B--23--:R-:W-:Y:S05]  /*29a0*/  @P0 EXIT ;  /* 0x000000000000094d */ /* 0x00cfea0003800000 */
[----:B------:R-:W-:Y:S05]  /*29b0*/  BRA `(.L_x_47) ;  /* 0xfffffffc00ec7947 */ /* 0x000fea000383ffff */
.L_x_22:
[----:B------:R-:W2:Y:S02]  /*29c0*/  S2UR UR4, SR_CgaCtaId ;  /* 0x00000000000479c3 */ /* 0x000ea40000008800 */
[----:B--2---:R-:W-:-:S04]  /*29d0*/  UISETP.NE.AND UP0, UPT, UR4, URZ, UPT ;  /* 0x000000ff0400728c */ /* 0x004fc8000bf05270 */
[----:B------:R-:W-:-:S09]  /*29e0*/  UISETP.NE.OR UP0, UPT, UR18, 0x1, UP0 ;  /* 0x000000011200788c */ /* 0x000fd20008705670 */
[----:B------:R-:W-:Y:S05]  /*29f0*/  BRA.U UP0, `(.L_x_48) ;  /* 0x00000005004c7547 */ /* 0x000fea000b800000 */
[----:B------:R-:W2:Y:S01]  /*2a00*/  S2UR UR5, SR_CgaCtaId ;  /* 0x00000000000579c3 */ /* 0x000ea20000008800 */
[----:B------:R-:W-:Y:S01]  /*2a10*/  UMOV UR4, 0x400 ;  /* 0x0000040000047882 */ /* 0x000fe20000000000 */
[----:B------:R-:W-:Y:S01]  /*2a20*/  ISETP.GE.U32.AND P2, PT, R0, 0x2, PT ;  /* 0x000000020000780c */ /* 0x000fe20003f46070 */
[----:B------:R-:W-:Y:S01]  /*2a30*/  IMAD.MOV.U32 R12, RZ, RZ, 0x1 ;  /* 0x00000001ff0c7424 */ /* 0x000fe200078e00ff */
[----:B------:R-:W-:Y:S02]  /*2a40*/  CS2R R10, SRZ ;  /* 0x00000000000a7805 */ /* 0x000fe4000001ff00 */
[----:B------:R-:W-:Y:S01]  /*2a50*/  CS2R R8, SRZ ;  /* 0x0000000000087805 */ /* 0x000fe2000001ff00 */
[----:B--2---:R-:W-:-:S03]  /*2a60*/  ULEA UR6, UR5, UR4, 0x18 ;  /* 0x0000000405067291 */ /* 0x004fc6000f8ec0ff */
[----:B------:R-:W-:-:S09]  /*2a70*/  UMOV UR5, URZ ;  /* 0x000000ff00057c82 */ /* 0x000fd20008000000 */
.L_x_52:
[----:B------:R-:W-:Y:S02]  /*2a80*/  LEA R2, R8, UR6, 0x3 ;  /* 0x0000000608027c11 */ /* 0x000fe4000f8e18ff */
[----:B------:R-:W-:-:S03]  /*2a90*/  SHF.L.U32 R5, R9, 0x1f, RZ ;  /* 0x0000001f09057819 */ /* 0x000fc600000006ff */
[----:B------:R-:W-:Y:S01]  /*2aa0*/  VIADD R4, R2, 0x110 ;  /* 0x0000011002047836 */ /* 0x000fe20000000000 */
[----:B------:R-:W2:Y:S02]  /*2ab0*/  SYNCS.PHASECHK.TRANS64.TRYWAIT P0, [R2+URZ+0x100], R5 ;  /* 0x00010005020075a7 */ /* 0x000ea400080011ff */
[----:B--2---:R-:W-:Y:S05]  /*2ac0*/  @!P0 BRA `(.L_x_49) ;  /* 0x0000007000108947 */ /* 0x004fea0003800000 */
.L_x_145:
[----:B------:R-:W-:Y:S01]  /*2ad0*/  ULEA UR4, UR5, UR6, 0x3 ;  /* 0x0000000605047291 */ /* 0x000fe2000f8e18ff */
[----:B------:R-:W-:Y:S02]  /*2ae0*/  PRMT R4, RZ, 0x654, R4 ;  /* 0x00000654ff047816 */ /* 0x000fe40000000004 */
[----:B--2---:R-:W-:Y:S01]  /*2af0*/  SHF.L.U32 R5, R12, 0x1f, RZ ;  /* 0x0000001f0c057819 */ /* 0x004fe200000006ff */
[----:B------:R-:W-:Y:S01]  /*2b00*/  UIADD3 UR7, UPT, UPT, UR4, 0xa0, URZ ;  /* 0x000000a004077890 */ /* 0x000fe2000fffe0ff */
[----:B------:R2:W-:Y:S05]  /*2b10*/  SYNCS.ARRIVE.TRANS64.RED.A1T0 RZ, [R4+URZ], RZ ;  /* 0x000000ff04ff79a7 */ /* 0x0005ea00081004ff */
[----:B------:R-:W-:Y:S01]  /*2b20*/  IMAD.U32 R7, RZ, RZ, UR7 ;  /* 0x00000007ff077e24 */ /* 0x000fe2000f8e00ff */
[----:B------:R-:W3:Y:S04]  /*2b30*/  SYNCS.PHASECHK.TRANS64.TRYWAIT P0, [UR4+0xb0], R5 ;  /* 0x0000b005ff0075a7 */ /* 0x000ee80008001104 */
[----:B------:R-:W-:Y:S01]  /*2b40*/  PRMT R6, R0, 0x654, R7 ;  /* 0x0000065400067816 */ /* 0x000fe20000000007 */
[----:B--2---:R-:W-:Y:S01]  /*2b50*/  @!P2 IMAD.MOV.U32 R4, RZ, RZ, 0x10 ;  /* 0x00000010ff04a424 */ /* 0x004fe200078e00ff */
[----:B---3--:R-:W-:Y:S06]  /*2b60*/  @!P0 BRA `(.L_x_50) ;  /* 0x0000006c00fc8947 */ /* 0x008fec0003800000 */
.L_x_147:
[----:B------:R-:W-:Y:S01]  /*2b70*/  ULEA UR8, UR5, UR6, 0x4 ;  /* 0x0000000605087291 */ /* 0x000fe2000f8e20ff */
[----:B------:R-:W-:Y:S01]  /*2b80*/  SEL R3, R6, R3, !P2 ;  /* 0x0000000306037207 */ /* 0x000fe20005000000 */
[----:B------:R-:W-:Y:S01]  /*2b90*/  UIADD3 UR9, UPT, UPT, UR4, 0xa0, URZ ;  /* 0x000000a004097890 */ /* 0x000fe2000fffe0ff */
[----:B--2---:R-:W-:Y:S01]  /*2ba0*/  LEA R2, R11, UR6, 0x3 ;  /* 0x000000060b027c11 */ /* 0x004fe2000f8e18ff */
[----:B------:R-:W-:Y:S01]  /*2bb0*/  UIADD3 UR8, UPT, UPT, UR8, 0x130, URZ ;  /* 0x0000013008087890 */ /* 0x000fe2000fffe0ff */
[----:B------:R-:W-:Y:S01]  /*2bc0*/  SHF.L.U32 R5, R10, 0x1f, RZ ;  /* 0x0000001f0a057819 */ /* 0x000fe200000006ff */
[----:B------:R2:W-:Y:S01]  /*2bd0*/  @!P2 SYNCS.ARRIVE.TRANS64.RED RZ, [R3+URZ], R4 ;  /* 0x0000000403ffa9a7 */ /* 0x0005e200080004ff */
[----:B------:R-:W-:Y:S01]  /*2be0*/  UIADD3 UR4, UPT, UPT, UR5, 0x1, URZ ;  /* 0x0000000105047890 */ /* 0x000fe2000fffe0ff */
[----:B------:R-:W-:-:S03]  /*2bf0*/  VIADD R8, R8, 0x1 ;  /* 0x0000000108087836 */ /* 0x000fc60000000000 */
[----:B------:R-:W-:Y:S02]  /*2c00*/  UISETP.NE.AND UP0, UPT, UR4, 0x2, UPT ;  /* 0x000000020400788c */ /* 0x000fe4000bf05270 */
[----:B------:R-:W-:Y:S06]  /*2c10*/  UGETNEXTWORKID.BROADCAST [UR8], [UR9] ;  /* 0x00000000080073ca */ /* 0x000fec0008000100 */
[----:B------:R-:W-:Y:S01]  /*2c20*/  USEL UR7, URZ, 0x1, UP0 ;  /* 0x00000001ff077887 */ /* 0x000fe20008000000 */
[----:B------:R-:W-:Y:S01]  /*2c30*/  ISETP.NE.AND P0, PT, R8, 0x2, PT ;  /* 0x000000020800780c */ /* 0x000fe20003f05270 */
[----:B------:R-:W-:Y:S01]  /*2c40*/  USEL UR5, UR4, URZ, UP0 ;  /* 0x000000ff04057287 */ /* 0x000fe20008000000 */
[----:B------:R-:W3:Y:S03]  /*2c50*/  SYNCS.PHASECHK.TRANS64.TRYWAIT P1, [R2+URZ+0xa0], R5 ;  /* 0x0000a005020075a7 */ /* 0x000ee600080211ff */
[----:B------:R-:W-:Y:S01]  /*2c60*/  LOP3.LUT R12, R12, UR7, RZ, 0x3c, !PT ;  /* 0x000000070c0c7c12 */ /* 0x000fe2000f8e3cff */
[----:B--23--:R-:W-:Y:S07]  /*2c70*/  @!P1 BRA `(.L_x_51) ;  /* 0x0000006c00d09947 */ /* 0x00cfee0003800000 */
.L_x_148:
[C---:B------:R-:W-:Y:S01]  /*2c80*/  LEA R4, R11.reuse, UR6, 0x4 ;  /* 0x000000060b047c11 */ /* 0x040fe2000f8e20ff */
[----:B--2---:R-:W-:Y:S01]  /*2c90*/  VIADD R2, R2, 0xb0 ;  /* 0x000000b002027836 */ /* 0x004fe20000000000 */
[----:B------:R-:W-:Y:S01]  /*2ca0*/  SEL R8, R8, RZ, P0 ;  /* 0x000000ff08087207 */ /* 0x000fe20000000000 */
[----:B------:R-:W-:-:S03]  /*2cb0*/  VIADD R11, R11, 0x1 ;  /* 0x000000010b0b7836 */ /* 0x000fc60000000000 */
[----:B------:R-:W2:Y:S01]  /*2cc0*/  LDS.128 R4, [R4+0x130] ;  /* 0x0001300004047984 */ /* 0x000ea20000000c00 */
[----:B------:R-:W-:Y:S02]  /*2cd0*/  PRMT R2, RZ, 0x654, R2 ;  /* 0x00000654ff027816 */ /* 0x000fe40000000002 */
[C---:B------:R-:W-:Y:S01]  /*2ce0*/  ISETP.NE.AND P1, PT, R11.reuse, 0x2, PT ;  /* 0x000000020b00780c */ /* 0x040fe20003f25270 */
[----:B------:R-:W-:Y:S01]  /*2cf0*/  @!PT LDS RZ, [RZ] ;  /* 0x00000000fffff984 */ /* 0x000fe20000000800 */
[----:B------:R-:W-:Y:S01]  /*2d00*/  @!PT LDS RZ, [RZ] ;  /* 0x00000000fffff984 */ /* 0x000fe20000000800 */
[----:B------:R-:W-:Y:S01]  /*2d10*/  @!PT LDS RZ, [RZ] ;  /* 0x00000000fffff984 */ /* 0x000fe20000000800 */
[----:B------:R-:W-:Y:S01]  /*2d20*/  @!PT LDS RZ, [RZ] ;  /* 0x00000000fffff984 */ /* 0x000fe20000000800 */
[----:B------:R3:W-:Y:S06]  /*2d30*/  MEMBAR.ALL.CTA ;  /* 0x0000000000007992 */ /* 0x0007ec0000008000 */
[----:B---3--:R-:W3:Y:S01]  /*2d40*/  FENCE.VIEW.ASYNC.S ;  /* 0x00000000000073c6 */ /* 0x008ee20000000000 */
[----:B------:R-:W-:Y:S01]  /*2d50*/  SEL R11, R11, RZ, P1 ;  /* 0x000000ff0b0b7207 */ /* 0x000fe20000800000 */
[----:B---3--:R3:W-:Y:S01]  /*2d60*/  SYNCS.ARRIVE.TRANS64.RED.A1T0 RZ, [R2+URZ], RZ ;  /* 0x000000ff02ff79a7 */ /* 0x0087e200081004ff */
[----:B--2---:R-:W-:-:S02]  /*2d70*/  LOP3.LUT P3, RZ, R6, 0x1, RZ, 0xc0, !PT ;  /* 0x0000000106ff7812 */ /* 0x004fc4000786c0ff */
[----:B------:R-:W-:-:S04]  /*2d80*/  SEL R5, RZ, 0x1, P1 ;  /* 0x00000001ff057807 */ /* 0x000fc80000800000 */
[----:B------:R-:W-:Y:S02]  /*2d90*/  LOP3.LUT R10, R10, R5, RZ, 0x3c, !PT ;  /* 0x000000050a0a7212 */ /* 0x000fe400078e3cff */
[----:B---3--:R-:W-:-:S04]  /*2da0*/  SEL R2, RZ, 0x1, P0 ;  /* 0x00000001ff027807 */ /* 0x008fc80000000000 */
[----:B------:R-:W-:Y:S01]  /*2db0*/  LOP3.LUT R9, R9, R2, RZ, 0x3c, !PT ;  /* 0x0000000209097212 */ /* 0x000fe200078e3cff */
[----:B------:R-:W-:Y:S06]  /*2dc0*/  @P3 BRA `(.L_x_52) ;  /* 0xfffffffc002c3947 */ /* 0x000fec000383ffff */
[----:B------:R-:W-:Y:S01]  /*2dd0*/  ULEA UR4, UR5, UR6, 0x3 ;  /* 0x0000000605047291 */ /* 0x000fe2000f8e18ff */
[----:B------:R-:W-:-:S08]  /*2de0*/  SHF.L.U32 R3, R12, 0x1f, RZ ;  /* 0x0000001f0c037819 */ /* 0x000fd000000006ff */
[----:B------:R-:W2:Y:S02]  /*2df0*/  SYNCS.PHASECHK.TRANS64 P0, [UR4+0xb0], R3 ;  /* 0x0000b003ff0075a7 */ /* 0x000ea40008001004 */
[----:B--2---:R-:W-:Y:S05]  /*2e00*/  @P0 BRA `(.L_x_53) ;  /* 0x0000000000080947 */ /* 0x004fea0003800000 */
[----:B------:R-:W2:Y:S02]  /*2e10*/  SYNCS.PHASECHK.TRANS64.TRYWAIT P0, [UR4+0xb0], R3 ;  /* 0x0000b003ff0075a7 */ /* 0x000ea40008001104 */
[----:B--2---:R-:W-:Y:S05]  /*2e20*/  @!P0 BRA `(.L_x_54) ;  /* 0x0000006c00788947 */ /* 0x004fea0003800000 */
.L_x_53:
[----:B------:R-:W-:-:S04]  /*2e30*/  UIADD3 UR7, UPT, UPT, UR5, 0x1, URZ ;  /* 0x0000000105077890 */ /* 0x000fc8000fffe0ff */
[----:B------:R-:W-:-:S04]  /*2e40*/  UISETP.NE.AND UP0, UPT, UR7, 0x2, UPT ;  /* 0x000000020700788c */ /* 0x000fc8000bf05270 */
[----:B------:R-:W-:Y:S02]  /*2e50*/  USEL UR8, URZ, 0x1, UP0 ;  /* 0x00000001ff087887 */ /* 0x000fe40008000000 */
[----:B------:R-:W-:-:S04]  /*2e60*/  USEL UR7, UR7, URZ, UP0 ;  /* 0x000000ff07077287 */ /* 0x000fc80008000000 */
[----:B------:R-:W-:Y:S01]  /*2e70*/  ULEA UR7, UR7, UR6, 0x3 ;  /* 0x0000000607077291 */ /* 0x000fe2000f8e18ff */
[----:B--2---:R-:W-:-:S04]  /*2e80*/  LOP3.LUT R3, R12, UR8, RZ, 0x3c, !PT ;  /* 0x000000080c037c12 */ /* 0x004fc8000f8e3cff */
[----:B------:R-:W-:-:S04]  /*2e90*/  SHF.L.U32 R0, R3, 0x1f, RZ ;  /* 0x0000001f03007819 */ /* 0x000fc800000006ff */
[----:B------:R-:W2:Y:S02]  /*2ea0*/  SYNCS.PHASECHK.TRANS64 P0, [UR7+0xb0], R0 ;  /* 0x0000b000ff0075a7 */ /* 0x000ea40008001007 */
[----:B-12---:R-:W-:Y:S05]  /*2eb0*/  @P0 EXIT ;  /* 0x000000000000094d */ /* 0x006fea0003800000 */
[----:B------:R-:W-:Y:S02]  /*2ec0*/  SHF.L.U32 R3, R3, 0x1f, RZ ;  /* 0x0000001f03037819 */ /* 0x000fe400000006ff */
[----:B------:R-:W-:-:S07]  /*2ed0*/  MOV R0, UR7 ;  /* 0x0000000700007c02 */ /* 0x000fce0008000f00 */
.L_x_55:
[----:B-1----:R1:W2:Y:S02]  /*2ee0*/  SYNCS.PHASECHK.TRANS64.TRYWAIT P0, [R0+URZ+0xb0], R3 ;  /* 0x0000b003000075a7 */ /* 0x0022a400080011ff */
[----:B--2---:R-:W-:Y:S05]  /*2ef0*/  @!P0 NANOSLEEP.SYNCS 0x989680 ;  /* 0x009896800000895d */ /* 0x004fea0003900000 */
[----:B------:R-:W2:Y:S02]  /*2f00*/  @!P0 SYNCS.PHASECHK.TRANS64 P0, [R0+URZ+0xb0], R3 ;  /* 0x0000b003000085a7 */ /* 0x000ea400080010ff */
[----:B--2---:R-:W-:Y:S05]  /*2f10*/  @P0 EXIT ;  /* 0x000000000000094d */ /* 0x004fea0003800000 */
[----:B------:R-:W-:Y:S05]  /*2f20*/  BRA `(.L_x_55) ;  /* 0xfffffffc00ec7947 */ /* 0x000fea000383ffff */
.L_x_48:
[----:B------:R-:W-:Y:S05]  /*2f30*/  BRA.U UP4, `(.L_x_56) ;  /* 0x0000000d04d87547 */ /* 0x000fea000b800000 */
[----:B------:R-:W2:Y:S01]  /*2f40*/  S2UR UR7, SR_CgaCtaId ;  /* 0x00000000000779c3 */ /* 0x000ea20000008800 */
[----:B------:R-:W-:Y:S01]  /*2f50*/  UMOV UR4, 0x40 ;  /* 0x0000004000047882 */ /* 0x000fe20000000000 */
[----:B------:R-:W-:Y:S01]  /*2f60*/  NOP ;  /* 0x0000000000007918 */ /* 0x000fe20000000000 */
[----:B------:R-:W-:Y:S01]  /*2f70*/  UMOV UR6, 0x400 ;  /* 0x0000040000067882 */ /* 0x000fe20000000000 */
[----:B--2---:R-:W-:Y:S02]  /*2f80*/  ULEA UR5, UR7, UR4, 0x18 ;  /* 0x0000000407057291 */ /* 0x004fe4000f8ec0ff */
[----:B------:R-:W-:-:S07]  /*2f90*/  ULEA UR6, UR7, UR6, 0x18 ;  /* 0x0000000607067291 */ /* 0x000fce000f8ec0ff */
[----:B------:R-:W2:Y:S02]  /*2fa0*/  LDS.U8 R0, [UR5+0x1c] ;  /* 0x00001c05ff007984 */ /* 0x000ea40008000000 */
[----:B--2---:R-:W-:-:S13]  /*2fb0*/  ISETP.NE.AND P0, PT, R0, RZ, PT ;  /* 0x000000ff0000720c */ /* 0x004fda0003f05270 */
[----:B------:R-:W-:Y:S05]  /*2fc0*/  @P0 BRA `(.L_x_57) ;  /* 0x0000000000580947 */ /* 0x000fea0003800000 */
[----:B------:R-:W-:-:S13]  /*2fd0*/  ELECT P0, URZ, PT ;  /* 0x0000000000ff782f */ /* 0x000fda0003800000 */
[----:B------:R-:W-:Y:S05]  /*2fe0*/  @!P0 BRA `(.L_x_58) ;  /* 0x0000000000608947 */ /* 0x000fea0003800000 */
[----:B------:R-:W-:Y:S01]  /*2ff0*/  UMOV UR4, 0x10 ;  /* 0x0000001000047882 */ /* 0x000fe20000000000 */
[----:B------:R-:W-:Y:S01]  /*3000*/  HFMA2 R0, -RZ, RZ, 0, 5.9604644775390625e-08 ;  /* 0x00000001ff007431 */ /* 0x000fe200000001ff */
[----:B------:R-:W-:-:S03]  /*3010*/  MOV R3, 0xffff ;  /* 0x0000ffff00037802 */ /* 0x000fc60000000f00 */
[----:B------:R-:W-:Y:S04]  /*3020*/  DEPBAR.LE SB2, 0x36 ;  /* 0x0000ad800000791a */ /* 0x000fe80000000000 */
[----:B------:R-:W2:Y:S02]  /*3030*/  UTCATOMSWS.FIND_AND_SET.ALIGN UP0, UR4, UR4 ;  /* 0x00000004000475e3 */ /* 0x000ea40008000800 */
[----:B--2---:R-:W-:Y:S01]  /*3040*/  MOV R4, UR4 ;  /* 0x0000000400047c02 */ /* 0x004fe20008000f00 */
[----:B------:R-:W-:Y:S06]  /*3050*/  BRA.U UP0, `(.L_x_59) ;  /* 0x0000000100187547 */ /* 0x000fec000b800000 */
.L_x_60:
[----:B------:R-:W-:Y:S05]  /*3060*/  NANOSLEEP 0x64 ;  /* 0x000000640000795d */ /* 0x000fea0003800000 */
[----:B------:R-:W-:-:S05]  /*3070*/  UMOV UR4, 0x10 ;  /* 0x0000001000047882 */ /* 0x000fca0000000000 */
[----:B------:R-:W-:Y:S04]  /*3080*/  DEPBAR.LE SB2, 0x36 ;  /* 0x0000ad800000791a */ /* 0x000fe80000000000 */
[----:B------:R-:W2:Y:S02]  /*3090*/  UTCATOMSWS.FIND_AND_SET.ALIGN UP0, UR4, UR4 ;  /* 0x00000004000475e3 */ /* 0x000ea40008000800 */
[----:B--2---:R-:W-:Y:S01]  /*30a0*/  MOV R4, UR4 ;  /* 0x0000000400047c02 */ /* 0x004fe20008000f00 */
[----:B------:R-:W-:Y:S05]  /*30b0*/  BRA.U !UP0, `(.L_x_60) ;  /* 0xfffffffd08e87547 */ /* 0x000fea000b83ffff */
.L_x_59:
[-C--:B------:R-:W-:Y:S02]  /*30c0*/  SHF.L.U32 R3, R3, R4.reuse, RZ ;  /* 0x0000000403037219 */ /* 0x080fe400000006ff */
[----:B------:R-:W-:Y:S01]  /*30d0*/  SHF.L.U32 R0, R0, R4, RZ ;  /* 0x0000000400007219 */ /* 0x000fe200000006ff */
[----:B------:R-:W-:Y:S02]  /*30e0*/  IMAD.SHL.U32 R4, R4, 0x20, RZ ;  /* 0x0000002004047824 */ /* 0x000fe400078e00ff */
[----:B------:R2:W-:Y:S04]  /*30f0*/  ATOMS.OR RZ, [UR5+0x14], R3 ;  /* 0x00001403ffff798c */ /* 0x0005e8000b000005 */
[----:B------:R2:W-:Y:S04]  /*3100*/  ATOMS.OR RZ, [UR5+0x18], R0 ;  /* 0x00001800ffff798c */ /* 0x0005e8000b000005 */
[----:B------:R2:W-:Y:S01]  /*3110*/  STS [UR6+0x150], R4 ;  /* 0x00015004ff007988 */ /* 0x0005e20008000806 */
[----:B------:R-:W-:Y:S05]  /*3120*/  BRA `(.L_x_58) ;  /* 0x0000000000107947 */ /* 0x000fea0003800000 */
.L_x_57:
[----:B------:R-:W-:Y:S02]  /*3130*/  MOV R0, 0xffffffff ;  /* 0xffffffff00007802 */ /* 0x000fe40000000f00 */
[----:B------:R-:W-:-:S03]  /*3140*/  MOV R4, 0x3170 ;  /* 0x0000317000047802 */ /* 0x000fc60000000f00 */
[----:B------:R2:W-:Y:S04]  /*3150*/  STS [UR6+0x150], R0 ;  /* 0x00015000ff007988 */ /* 0x0005e80008000806 */
[----:B-12--5:R-:W-:Y:S05]  /*3160*/  CALL.REL.NOINC `($__internal_1_$__cuda_sm10x_tcgen05_guardrail_trap_phase_invalid_during_alloc) ;  /* 0x0000007000bc7944 */ /* 0x026fea0003c00000 */
.L_x_58:
[----:B------:R-:W-:Y:S05]  /*3170*/  WARPSYNC.ALL ;  /* 0x0000000000007948 */ /* 0x000fea0003800000 */
[----:B------:R-:W3:Y:S01]  /*3180*/  S2UR UR4, SR_CgaCtaId ;  /* 0x00000000000479c3 */ /* 0x000ee20000008800 */
[----:B------:R-:W-:Y:S01]  /*3190*/  UMOV UR26, 0x400 ;  /* 0x00000400001a7882 */ /* 0x000fe20000000000 */
[----:B------:R-:W-:-:S06]  /*31a0*/  NOP ;  /* 0x0000000000007918 */ /* 0x000fcc0000000000 */
[----:B------:R-:W-:Y:S06]  /*31b0*/  BAR.ARV 0x6, 0xa0 ;  /* 0x0182800000007b1d */ /* 0x000fec0000002000 */
[----:B------:R-:W4:Y:S01]  /*31c0*/  LDCU UR5, c[0x0][0x38c] ;  /* 0x00007180ff0577ac */ /* 0x000f220008000800 */
[----:B------:R-:W-:Y:S01]  /*31d0*/  LOP3.LUT R2, R2, 0xffff, RZ, 0xc0, !PT ;  /* 0x0000ffff02027812 */ /* 0x000fe200078ec0ff */
[----:B------:R-:W-:Y:S01]  /*31e0*/  IMAD.MOV.U32 R11, RZ, RZ, 0x1 ;  /* 0x00000001ff0b7424 */ /* 0x000fe200078e00ff */
[----:B------:R-:W-:Y:S01]  /*31f0*/  CS2R R8, SRZ ;  /* 0x0000000000087805 */ /* 0x000fe2000001ff00 */
[----:B------:R-:W1:Y:S01]  /*3200*/  LDCU UR7, c[0x0][0x38c] ;  /* 0x00007180ff0777ac */ /* 0x000e620008000800 */
[----:B------:R-:W-:Y:S01]  /*3210*/  R2UR UR27, R2 ;  /* 0x00000000021b72ca */ /* 0x000fe200000e0000 */
[----:B------:R-:W-:Y:S01]  /*3220*/  IMAD.MOV.U32 R10, RZ, RZ, RZ ;  /* 0x000000ffff0a7224 */ /* 0x000fe200078e00ff */
[----:B------:R-:W-:Y:S01]  /*3230*/  UMOV UR30, URZ ;  /* 0x000000ff001e7c82 */ /* 0x000fe20008000000 */
[----:B------:R-:W-:Y:S01]  /*3240*/  UMOV UR24, URZ ;  /* 0x000000ff00187c82 */ /* 0x000fe20008000000 */
[----:B---3--:R-:W-:Y:S01]  /*3250*/  ULEA UR26, UR4, UR26, 0x18 ;  /* 0x0000001a041a7291 */ /* 0x008fe2000f8ec0ff */
[----:B------:R-:W-:Y:S01]  /*3260*/  UMOV UR38, 0x0 ;  /* 0x0000000000267882 */ /* 0x000fe20000000000 */
[----:B------:R-:W-:-:S02]  /*3270*/  UMOV UR39, 0x4400490 ;  /* 0x0440049000277882 */ /* 0x000fc40000000000 */
[----:B------:R-:W-:Y:S02]  /*3280*/  UIADD3 UR4, UPT, UPT, UR26, 0x6400, URZ ;  /* 0x000064001a047890 */ /* 0x000fe4000fffe0ff */
[----:B------:R-:W-:Y:S02]  /*3290*/  UIADD3 UR6, UPT, UPT, UR26, 0x10400, URZ ;  /* 0x000104001a067890 */ /* 0x000fe4000fffe0ff */
[----:B----4-:R-:W-:Y:S01]  /*32a0*/  UIADD3 UR5, UPT, UPT, UR5, 0x7f, URZ ;  /* 0x0000007f05057890 */ /* 0x010fe2000fffe0ff */
[----:B--2---:R-:W2:Y:S01]  /*32b0*/  LDS R0, [UR26+0x150] ;  /* 0x0001501aff007984 */ /* 0x004ea20008000800 */
[----:B-1----:R-:W-:Y:S01]  /*32c0*/  UMOV UR36, 0x0 ;  /* 0x0000000000247882 */ /* 0x002fe20000000000 */
[----:B------:R-:W-:Y:S01]  /*32d0*/  UMOV UR37, 0x4400490 ;  /* 0x0440049000257882 */ /* 0x000fe20000000000 */
[----:B------:R-:W-:Y:S02]  /*32e0*/  USHF.R.S32.HI UR40, URZ, 0x1f, UR5 ;  /* 0x0000001fff287899 */ /* 0x000fe40008011405 */
[----:B------:R-:W-:-:S02]  /*32f0*/  UISETP.GE.AND UP4, UPT, UR7, 0x1, UPT ;  /* 0x000000010700788c */ /* 0x000fc4000bf86270 */
[----:B------:R-:W-:Y:S02]  /*3300*/  ULEA.HI UR40, UR40, UR5, URZ, 0x7 ;  /* 0x0000000528287291 */ /* 0x000fe4000f8f38ff */
[----:B------:R-:W-:Y:S02]  /*3310*/  USHF.R.U32.HI UR5, URZ, 0x4, UR4 ;  /* 0x00000004ff057899 */ /* 0x000fe40008011604 */
[----:B------:R-:W-:Y:S02]  /*3320*/  USHF.R.S32.HI UR40, URZ, 0x7, UR40 ;  /* 0x00000007ff287899 */ /* 0x000fe40008011428 */
[----:B------:R-:W-:Y:S02]  /*3330*/  USHF.R.U32.HI UR4, URZ, 0x4, UR6 ;  /* 0x00000004ff047899 */ /* 0x000fe40008011606 */
[----:B------:R-:W-:Y:S02]  /*3340*/  UISETP.LT.AND UP0, UPT, UR40, 0x1, UPT ;  /* 0x000000012800788c */ /* 0x000fe4000bf01270 */
[----:B------:R-:W-:-:S02]  /*3350*/  ULOP3.LUT UR5, UR5, 0x3fff, URZ, 0xc0, !UPT ;  /* 0x00003fff05057892 */ /* 0x000fc4000f8ec0ff */
[----:B------:R-:W-:Y:S02]  /*3360*/  ULOP3.LUT UR4, UR4, 0x3fff, URZ, 0xc0, !UPT ;  /* 0x00003fff04047892 */ /* 0x000fe4000f8ec0ff */
[----:B------:R-:W-:Y:S02]  /*3370*/  USEL UR41, UR40, 0x1, !UP0 ;  /* 0x0000000128297887 */ /* 0x000fe4000c000000 */
[----:B------:R-:W-:Y:S02]  /*3380*/  ULOP3.LUT UR28, UR5, 0x10000, URZ, 0xfc, !UPT ;  /* 0x00010000051c7892 */ /* 0x000fe4000f8efcff */
[----:B------:R-:W-:Y:S02]  /*3390*/  ULOP3.LUT UR29, UR4, 0x10000, URZ, 0xfc, !UPT ;  /* 0x00010000041d7892 */ /* 0x000fe4000f8efcff */
[----:B------:R-:W-:Y:S01]  /*33a0*/  UIADD3 UR41, UPT, UPT, -UR41, URZ, URZ ;  /* 0x000000ff29297290 */ /* 0x000fe2000fffe1ff */
[----:B------:R-:W-:Y:S01]  /*33b0*/  UMOV UR34, 0x0 ;  /* 0x0000000000227882 */ /* 0x000fe20000000000 */
[----:B------:R-:W-:Y:S01]  /*33c0*/  UMOV UR35, 0x4400490 ;  /* 0x0440049000237882 */ /* 0x000fe20000000000 */
[----:B------:R-:W-:Y:S01]  /*33d0*/  UMOV UR32, 0x0 ;  /* 0x0000000000207882 */ /* 0x000fe20000000000 */
[----:B------:R-:W-:Y:S01]  /*33e0*/  UMOV UR33, 0x4400490 ;  /* 0x0440049000217882 */ /* 0x000fe20000000000 */
[----:B--2---:R-:W-:-:S15]  /*33f0*/  R2UR UR42, R0 ;  /* 0x00000000002a72ca */ /* 0x004fde00000e0000 */
.L_x_67:
[----:B------:R-:W-:Y:S02]  /*3400*/  LEA R0, R10, UR26, 0x3 ;  /* 0x0000001a0a007c11 */ /* 0x000fe4000f8e18ff */
[----:B------:R-:W-:Y:S02]  /*3410*/  SHF.L.U32 R5, R9, 0x1f, RZ ;  /* 0x0000001f09057819 */ /* 0x000fe400000006ff */
[----:B------:R-:W-:Y:S01]  /*3420*/  PLOP3.LUT P0, PT, PT, PT, UP4, 0x80, 0x8 ;  /* 0x000000000008781c */ /* 0x000fe20003f0f048 */
[----:B------:R-:W-:Y:S01]  /*3430*/  VIADD R3, R0, 0xb0 ;  /* 0x000000b000037836 */ /* 0x000fe20000000000 */
[----:B-1----:R-:W1:Y:S02]  /*3440*/  SYNCS.PHASECHK.TRANS64.TRYWAIT P1, [R0+URZ+0xa0], R5 ;  /* 0x0000a005000075a7 */ /* 0x002e6400080211ff */
[----:B-1-3--:R-:W-:Y:S09]  /*3450*/  @!P1 BRA `(.L_x_61) ;  /* 0x0000006800049947 */ /* 0x00aff20003800000 */
.L_x_150:
[----:B------:R-:W-:Y:S01]  /*3460*/  LEA R4, R10, UR26, 0x4 ;  /* 0x0000001a0a047c11 */ /* 0x000fe2000f8e20ff */
[----:B------:R-:W-:Y:S01]  /*3470*/  @UP4 ULEA UR4, UR24, UR26, 0x3 ;  /* 0x0000001a18044291 */ /* 0x000fe2000f8e18ff */
[----:B------:R-:W-:Y:S01]  /*3480*/  PLOP3.LUT P2, PT, PT, PT, PT, 0x80, 0x8 ;  /* 0x000000000008781c */ /* 0x000fe20003f4f070 */
[----:B------:R-:W-:Y:S01]  /*3490*/  ULEA UR31, UR30, UR26, 0x3 ;  /* 0x0000001a1e1f7291 */ /* 0x000fe2000f8e18ff */
[----:B------:R-:W-:Y:S02]  /*34a0*/  PRMT R3, RZ, 0x654, R3 ;  /* 0x00000654ff037816 */ /* 0x000fe40000000003 */
[----:B-1----:R-:W1:Y:S01]  /*34b0*/  LDS.128 R4, [R4+0x130] ;  /* 0x0001300004047984 */ /* 0x002e620000000c00 */
[----:B------:R-:W-:Y:S02]  /*34c0*/  @P0 SHF.L.U32 R2, R8, 0x1f, RZ ;  /* 0x0000001f08020819 */ /* 0x000fe400000006ff */
[----:B------:R-:W-:Y:S01]  /*34d0*/  SHF.L.U32 R0, R11, 0x1f, RZ ;  /* 0x0000001f0b007819 */ /* 0x000fe200000006ff */
[----:B------:R-:W-:Y:S01]  /*34e0*/  @!PT LDS RZ, [RZ] ;  /* 0x00000000fffff984 */ /* 0x000fe20000000800 */
[----:B------:R-:W-:Y:S01]  /*34f0*/  @!PT LDS RZ, [RZ] ;  /* 0x00000000fffff984 */ /* 0x000fe20000000800 */
[----:B------:R-:W-:Y:S01]  /*3500*/  @!PT LDS RZ, [RZ] ;  /* 0x00000000fffff984 */ /* 0x000fe20000000800 */
[----:B------:R-:W-:Y:S01]  /*3510*/  @!PT LDS RZ, [RZ] ;  /* 0x00000000fffff984 */ /* 0x000fe20000000800 */
[----:B------:R2:W-:Y:S06]  /*3520*/  MEMBAR.ALL.CTA ;  /* 0x0000000000007992 */ /* 0x0005ec0000008000 */
[----:B--2---:R-:W2:Y:S02]  /*3530*/  FENCE.VIEW.ASYNC.S ;  /* 0x00000000000073c6 */ /* 0x004ea40000000000 */
[----:B--2---:R2:W-:Y:S01]  /*3540*/  SYNCS.ARRIVE.TRANS64.RED.A1T0 RZ, [R3+URZ], RZ ;  /* 0x000000ff03ff79a7 */ /* 0x0045e200081004ff */
[----:B------:R2:W3:Y:S01]  /*3550*/  @P0 SYNCS.PHASECHK.TRANS64.TRYWAIT P2, [UR4], R2 ;  /* 0x00000002ff0005a7 */ /* 0x0004e20008041104 */
[----:B------:R-:W-:Y:S01]  /*3560*/  ULEA.HI UR4, UR30, UR30, URZ, 0x1 ;  /* 0x0000001e1e047291 */ /* 0x000fe2000f8f08ff */
[----:B-1----:R-:W-:-:S03]  /*3570*/  LOP3.LUT P1, RZ, R6, 0x1, RZ, 0xc0, !PT ;  /* 0x0000000106ff7812 */ /* 0x002fc6000782c0ff */
[----:B------:R-:W-:Y:S02]  /*3580*/  USHF.L.U32 UR11, UR4, 0x7, URZ ;  /* 0x00000007040b7899 */ /* 0x000fe400080006ff */
[----:B------:R-:W-:Y:S02]  /*3590*/  ULOP3.LUT UR4, UR4, 0xffe, URZ, 0xc0, !UPT ;  /* 0x00000ffe04047892 */ /* 0x000fe4000f8ec0ff */
[----:B------:R-:W-:Y:S02]  /*35a0*/  ULOP3.LUT UR11, UR11, 0xffffff00, URZ, 0xc0, !UPT ;  /* 0xffffff000b0b7892 */ /* 0x000fe4000f8ec0ff */
[----:B------:R-:W-:Y:S02]  /*35b0*/  UIADD3 UR4, UPT, UPT, -UR4, UR30, URZ ;  /* 0x0000001e04047290 */ /* 0x000fe4000fffe1ff */
[----:B------:R-:W-:Y:S01]  /*35c0*/  UIADD3 UR11, UPT, UPT, UR42, UR11, URZ ;  /* 0x0000000b2a0b7290 */ /* 0x000fe2000fffe0ff */
[----:B------:R-:W1:Y:S03]  /*35d0*/  SYNCS.PHASECHK.TRANS64.TRYWAIT P0, [UR31+0xe0], R0 ;  /* 0x0000e000ff0075a7 */ /* 0x000e66000800111f */
[----:B------:R-:W-:Y:S01]  /*35e0*/  ULEA UR11, UR4, UR11, 0x14 ;  /* 0x0000000b040b7291 */ /* 0x000fe2000f8ea0ff */
[----:B-123--:R-:W-:Y:S11]  /*35f0*/  @!P0 BRA `(.L_x_62) ;  /* 0x0000006400b08947 */ /* 0x00eff60003800000 */
.L_x_152:
[----:B------:R-:W-:Y:S01]  /*3600*/  IADD3 R10, PT, PT, R10, 0x1, RZ ;  /* 0x000000010a0a7810 */ /* 0x000fe20007ffe0ff */
[----:B------:R-:W-:Y:S06]  /*3610*/  BRA.U !UP4, `(.L_x_63) ;  /* 0x000000010cc07547 */ /* 0x000fec000b800000 */
[----:B------:R-:W-:Y:S01]  /*3620*/  UPLOP3.LUT UP2, UPT, UPT, UPT, UPT, 0x40, 0x4 ;  /* 0x000000000004789c */ /* 0x000fe20003f4e870 */
[----:B------:R-:W-:Y:S01]  /*3630*/  UMOV UR23, UR41 ;  /* 0x0000002900177c82 */ /* 0x000fe20008000000 */
[----:B------:R-:W-:Y:S01]  /*3640*/  UMOV UR22, UR40 ;  /* 0x0000002800167c82 */ /* 0x000fe20008000000 */
[----:B------:R-:W-:-:S08]  /*3650*/  UMOV UR10, UR24 ;  /* 0x00000018000a7c82 */ /* 0x000fd00008000000 */
.L_x_66:
[----:B------:R-:W-:Y:S02]  /*3660*/  UIADD3 UR23, UPT, UPT, UR23, 0x1, URZ ;  /* 0x0000000117177890 */ /* 0x000fe4000fffe0ff */
[----:B--2---:R-:W-:Y:S02]  /*3670*/  ULEA UR5, UR10, UR26, 0x3 ;  /* 0x0000001a0a057291 */ /* 0x004fe4000f8e18ff */
[----:B------:R-:W-:Y:S01]  /*3680*/  UISETP.NE.AND UP3, UPT, UR23, URZ, UPT ;  /* 0x000000ff1700728c */ /* 0x000fe2000bf65270 */
[----:B---3--:R-:W-:Y:S10]  /*3690*/  @P2 BRA `(.L_x_64) ;  /* 0x00000000000c2947 */ /* 0x008ff40003800000 */
[----:B-1----:R-:W-:Y:S04]  /*36a0*/  SHF.L.U32 R3, R8, 0x1f, RZ ;  /* 0x0000001f08037819 */ /* 0x002fe800000006ff */
[----:B------:R-:W1:Y:S02]  /*36b0*/  SYNCS.PHASECHK.TRANS64.TRYWAIT P0, [UR5], R3 ;  /* 0x00000003ff0075a7 */ /* 0x000e640008001105 */
[----:B-1----:R-:W-:Y:S05]  /*36c0*/  @!P0 BRA `(.L_x_65) ;  /* 0x0000006400948947 */ /* 0x002fea0003800000 */
.L_x_64:
[----:B------:R-:W-:Y:S01]  /*36d0*/  UISETP.NE.AND UP0, UPT, UR22, 0x1, UPT ;  /* 0x000000011600788c */ /* 0x000fe2000bf05270 */
[----:B------:R-:W-:Y:S01]  /*36e0*/  PLOP3.LUT P2, PT, PT, PT, PT, 0x80, 0x8 ;  /* 0x000000000008781c */ /* 0x000fe20003f4f070 */
[----:B------:R-:W-:Y:S02]  /*36f0*/  UIADD3 UR4, UPT, UPT, UR10, 0x1, URZ ;  /* 0x000000010a047890 */ /* 0x000fe4000fffe0ff */
[----:B------:R-:W-:Y:S02]  /*3700*/  UIADD3 UR25, UPT, UPT, UR5, 0x28, URZ ;  /* 0x0000002805197890 */ /* 0x000fe4000fffe0ff */
[----:B------:R-:W-:Y:S01]  /*3710*/  UISETP.NE.AND UP1, UPT, UR4, 0x5, UPT ;  /* 0x000000050400788c */ /* 0x000fe2000bf25270 */
[----:B------:R-:W-:Y:S01]  /*3720*/  PLOP3.LUT P0, PT, PT, PT, UP0, 0x80, 0x8 ;  /* 0x000000000008781c */ /* 0x000fe20003f0f008 */
[----:B------:R-:W-:Y:S02]  /*3730*/  UIADD3 UR22, UPT, UPT, UR22, -0x1, URZ ;  /* 0xffffffff16167890 */ /* 0x000fe4000fffe0ff */
[----:B------:R-:W-:Y:S02]  /*3740*/  USEL UR6, URZ, 0x1, UP1 ;  /* 0x00000001ff067887 */ /* 0x000fe40008800000 */
[----:B------:R-:W-:Y:S01]  /*3750*/  USEL UR24, UR4, URZ, UP1 ;  /* 0x000000ff04187287 */ /* 0x000fe20008800000 */
[----:B------:R-:W-:Y:S01]  /*3760*/  UMOV UR7, 0x40004040 ;  /* 0x4000404000077882 */ /* 0x000fe20000000000 */
[----:B------:R-:W-:Y:S02]  /*3770*/  UMOV UR5, 0x40004040 ;  /* 0x4000404000057882 */ /* 0x000fe40000000000 */
[----:B------:R-:W-:Y:S01]  /*3780*/  @UP0 ULEA UR4, UR24, UR26, 0x3 ;  /* 0x0000001a18040291 */ /* 0x000fe2000f8e18ff */
[----:B------:R-:W-:Y:S01]  /*3790*/  LOP3.LUT R8, R8, UR6, RZ, 0x3c, !PT ;  /* 0x0000000608087c12 */ /* 0x000fe2000f8e3cff */
[----:B------:R-:W-:Y:S01]  /*37a0*/  ULEA UR6, UR10, UR29, 0xb ;  /* 0x0000001d0a067291 */ /* 0x000fe2000f8e58ff */
[----:B------:R-:W-:Y:S02]  /*37b0*/  UMOV UR21, 0x40004040 ;  /* 0x4000404000157882 */ /* 0x000fe40000000000 */
[----:B-1----:R-:W-:Y:S01]  /*37c0*/  @P0 SHF.L.U32 R0, R8, 0x1f, RZ ;  /* 0x0000001f08000819 */ /* 0x002fe200000006ff */
[----:B------:R-:W-:Y:S02]  /*37d0*/  UIADD3 UR20, UPT, UPT, UR6, 0x2, URZ ;  /* 0x0000000206147890 */ /* 0x000fe4000fffe0ff */
[----:B------:R-:W-:Y:S01]  /*37e0*/  UIADD3 UR16, UPT, UPT, UR6, 0x4, URZ ;  /* 0x0000000406107890 */ /* 0x000fe2000fffe0ff */
[----:B------:R2:W3:Y:S01]  /*37f0*/  @P0 SYNCS.PHASECHK.TRANS64.TRYWAIT P2, [UR4], R0 ;  /* 0x00000000ff0005a7 */ /* 0x0004e20008041104 */
[----:B------:R-:W-:Y:S02]  /*3800*/  ULEA UR4, UR10, UR28, 0x9 ;  /* 0x0000001c0a047291 */ /* 0x000fe4000f8e48ff */
[----:B------:R-:W-:Y:S02]  /*3810*/  UIADD3 UR12, UPT, UPT, UR6, 0x6, URZ ;  /* 0x00000006060c7890 */ /* 0x000fe4000fffe0ff */
[----:B------:R-:W-:Y:S02]  /*3820*/  UIADD3 UR18, UPT, UPT, UR4, 0x2, URZ ;  /* 0x0000000204127890 */ /* 0x000fe4000fffe0ff */
[----:B------:R-:W-:Y:S02]  /*3830*/  UIADD3 UR14, UPT, UPT, UR4, 0x4, URZ ;  /* 0x00000004040e7890 */ /* 0x000fe4000fffe0ff */
[----:B------:R-:W-:Y:S01]  /*3840*/  UIADD3 UR8, UPT, UPT, UR4, 0x6, URZ ;  /* 0x0000000604087890 */ /* 0x000fe2000fffe0ff */
[----:B------:R2:W-:Y:S01]  /*3850*/  UTCQMMA gdesc[UR4], gdesc[UR6], tmem[UR11], tmem[UR38], idesc[UR39], UP2 ;  /* 0x00ff2606040075ea */ /* 0x0005e2000900030b */
[----:B------:R-:W-:Y:S01]  /*3860*/  UPLOP3.LUT UP2, UPT, UPT, UPT, UPT, 0x80, 0x8 ;  /* 0x000000000008789c */ /* 0x000fe20003f4f070 */
[----:B------:R-:W-:Y:S01]  /*3870*/  UMOV UR19, 0x40004040 ;  /* 0x4000404000137882 */ /* 0x000fe20000000000 */
[----:B------:R-:W-:Y:S01]  /*3880*/  UMOV UR17, 0x40004040 ;  /* 0x4000404000117882 */ /* 0x000fe20000000000 */
[----:B------:R2:W-:Y:S01]  /*3890*/  UTCQMMA gdesc[UR18], gdesc[UR20], tmem[UR11], tmem[UR36], idesc[UR37], UPT ;  /* 0x00ff2414120075ea */ /* 0x0005e2000b80030b */
[----:B------:R-:W-:Y:S01]  /*38a0*/  UMOV UR15, 0x40004040 ;  /* 0x40004040000f7882 */ /* 0x000fe20000000000 */
[----:B------:R-:W-:Y:S01]  /*38b0*/  UMOV UR13, 0x40004040 ;  /* 0x40004040000d7882 */ /* 0x000fe20000000000 */
[----:B------:R-:W-:Y:S01]  /*38c0*/  UMOV UR9, 0x40004040 ;  /* 0x4000404000097882 */ /* 0x000fe20000000000 */
[----:B------:R2:W-:Y:S01]  /*38d0*/  UTCQMMA gdesc[UR14], gdesc[UR16], tmem[UR11], tmem[UR34], idesc[UR35], UPT ;  /* 0x00ff22100e0075ea */ /* 0x0005e2000b80030b */
[----:B------:R2:W-:Y:S01]  /*38e0*/  UTCQMMA gdesc[UR8], gdesc[UR12], tmem[UR11], tmem[UR32], idesc[UR33], UPT ;  /* 0x00ff200c080075ea */ /* 0x0005e2000b80030b */
[----:B------:R2:W-:Y:S01]  /*38f0*/  UTCBAR.MULTICAST [UR25], URZ, UR27 ;  /* 0x000000ff190073e9 */ /* 0x0005e2000800081b */
[----:B------:R-:W-:Y:S01]  /*3900*/  UMOV UR10, UR24 ;  /* 0x00000018000a7c82 */ /* 0x000fe20008000000 */
[----:B------:R-:W-:Y:S05]  /*3910*/  BRA.U UP3, `(.L_x_66) ;  /* 0xfffffffd03507547 */ /* 0x000fea000b83ffff */
.L_x_63:
[----:B--2---:R-:W-:Y:S01]  /*3920*/  UIADD3 UR4, UPT, UPT, UR30, 0x1, URZ ;  /* 0x000000011e047890 */ /* 0x004fe2000fffe0ff */
[C---:B------:R-:W-:Y:S01]  /*3930*/  ISETP.NE.AND P0, PT, R10.reuse, 0x2, PT ;  /* 0x000000020a00780c */ /* 0x040fe20003f05270 */
[----:B------:R-:W-:Y:S02]  /*3940*/  UIADD3 UR5, UPT, UPT, UR31, 0xc0, URZ ;  /* 0x000000c01f057890 */ /* 0x000fe4000fffe0ff */
[----:B------:R-:W-:Y:S01]  /*3950*/  UISETP.NE.AND UP0, UPT, UR4, 0x4, UPT ;  /* 0x000000040400788c */ /* 0x000fe2000bf05270 */
[----:B-1----:R-:W-:Y:S02]  /*3960*/  SEL R0, RZ, 0x1, P0 ;  /* 0x00000001ff007807 */ /* 0x002fe40000000000 */
[----:B------:R-:W-:Y:S01]  /*3970*/  SEL R10, R10, RZ, P0 ;  /* 0x000000ff0a0a7207 */ /* 0x000fe20000000000 */
[----:B------:R-:W-:Y:S01]  /*3980*/  USEL UR6, URZ, 0x1, UP0 ;  /* 0x00000001ff067887 */ /* 0x000fe20008000000 */
[----:B------:R-:W-:Y:S01]  /*3990*/  LOP3.LUT R9, R9, R0, RZ, 0x3c, !PT ;  /* 0x0000000009097212 */ /* 0x000fe200078e3cff */
[----:B------:R-:W-:Y:S01]  /*39a0*/  USEL UR30, UR4, URZ, UP0 ;  /* 0x000000ff041e7287 */ /* 0x000fe20008000000 */
[----:B------:R1:W-:Y:S03]  /*39b0*/  UTCBAR [UR5], URZ ;  /* 0x000000ff050073e9 */ /* 0x0003e600080000ff */
[----:B------:R-:W-:Y:S01]  /*39c0*/  LOP3.LUT R11, R11, UR6, RZ, 0x3c, !PT ;  /* 0x000000060b0b7c12 */ /* 0x000fe2000f8e3cff */
[----:B------:R-:W-:Y:S07]  /*39d0*/  @P1 BRA `(.L_x_67) ;  /* 0xfffffff800881947 */ /* 0x000fee000383ffff */
[----:B------:R-:W2:Y:S01]  /*39e0*/  S2UR UR8, SR_CgaCtaId ;  /* 0x00000000000879c3 */ /* 0x000ea20000008800 */
[----:B------:R-:W-:Y:S01]  /*39f0*/  ELECT P0, URZ, PT ;  /* 0x0000000000ff782f */ /* 0x000fe20003800000 */
[----:B------:R-:W-:Y:S01]  /*3a00*/  IMAD.MOV.U32 R0, RZ, RZ, 0x1 ;  /* 0x00000001ff007424 */ /* 0x000fe200078e00ff */
[----:B------:R-:W-:Y:S01]  /*3a10*/  UIADD3 UR26, UPT, UPT, UR26, 0xe0, URZ ;  /* 0x000000e01a1a7890 */ /* 0x000fe2000fffe0ff */
[----:B------:R-:W-:Y:S01]  /*3a20*/  SHF.L.U32 R3, R11, 0x1f, RZ ;  /* 0x0000001f0b037819 */ /* 0x000fe200000006ff */
[----:B------:R-:W-:-:S03]  /*3a30*/  UMOV UR4, 0x40 ;  /* 0x0000004000047882 */ /* 0x000fc60000000000 */
[----:B------:R-:W-:Y:S01]  /*3a40*/  UVIRTCOUNT.DEALLOC.SMPOOL 0x80 ;  /* 0x000000800000784c */ /* 0x000fe20000000000 */
[----:B--2---:R-:W-:Y:S02]  /*3a50*/  ULEA UR8, UR8, UR4, 0x18 ;  /* 0x0000000408087291 */ /* 0x004fe4000f8ec0ff */
[----:B------:R-:W-:-:S07]  /*3a60*/  ULEA UR4, UR30, UR26, 0x3 ;  /* 0x0000001a1e047291 */ /* 0x000fce000f8e18ff */
[----:B------:R2:W-:Y:S02]  /*3a70*/  @P0 STS.U8 [UR8+0x1c], R0 ;  /* 0x00001c00ff000988 */ /* 0x0005e40008000008 */
[----:B------:R-:W4:Y:S02]  /*3a80*/  SYNCS.PHASECHK.TRANS64.TRYWAIT P0, [UR4], R3 ;  /* 0x00000003ff0075a7 */ /* 0x000f240008001104 */
[----:B--2-4-:R-:W-:Y:S05]  /*3a90*/  @!P0 BRA `(.L_x_68) ;  /* 0x0000006000b88947 */ /* 0x014fea0003800000 */
.L_x_155:
[----:B------:R-:W-:-:S04]  /*3aa0*/  UIADD3 UR4, UPT, UPT, UR30, 0x1, URZ ;  /* 0x000000011e047890 */ /* 0x000fc8000fffe0ff */
[----:B------:R-:W-:-:S04]  /*3ab0*/  UISETP.NE.AND UP0, UPT, UR4, 0x4, UPT ;  /* 0x000000040400788c */ /* 0x000fc8000bf05270 */
[----:B------:R-:W-:Y:S02]  /*3ac0*/  USEL UR6, URZ, 0x1, UP0 ;  /* 0x00000001ff067887 */ /* 0x000fe40008000000 */
[----:B------:R-:W-:-:S04]  /*3ad0*/  USEL UR4, UR4, URZ, UP0 ;  /* 0x000000ff04047287 */ /* 0x000fc80008000000 */
[----:B-1----:R-:W-:Y:S01]  /*3ae0*/  ULEA UR5, UR4, UR26, 0x3 ;  /* 0x0000001a04057291 */ /* 0x002fe2000f8e18ff */
[----:B------:R-:W-:-:S04]  /*3af0*/  LOP3.LUT R2, R11, UR6, RZ, 0x3c, !PT ;  /* 0x000000060b027c12 */ /* 0x000fc8000f8e3cff */
[----:B--2---:R-:W-:-:S04]  /*3b00*/  SHF.L.U32 R3, R2, 0x1f, RZ ;  /* 0x0000001f02037819 */ /* 0x004fc800000006ff */
[----:B------:R-:W1:Y:S02]  /*3b10*/  SYNCS.PHASECHK.TRANS64.TRYWAIT P0, [UR5], R3 ;  /* 0x00000003ff0075a7 */ /* 0x000e640008001105 */
[----:B-1----:R-:W-:Y:S05]  /*3b20*/  @!P0 BRA `(.L_x_69) ;  /* 0x0000006000ac8947 */ /* 0x002fea0003800000 */
.L_x_157:
        /* <DEDUP_REMOVED lines=9> */
.L_x_159:
[----:B------:R-:W-:-:S04]  /*3bc0*/  UIADD3 UR4, UPT, UPT, UR4, 0x1, URZ ;  /* 0x0000000104047890 */ /* 0x000fc8000fffe0ff */
[----:B------:R-:W-:-:S04]  /*3bd0*/  UISETP.NE.AND UP0, UPT, UR4, 0x4, UPT ;  /* 0x000000040400788c */ /* 0x000fc8000bf05270 */
[----:B------:R-:W-:Y:S02]  /*3be0*/  USEL UR5, URZ, 0x1, UP0 ;  /* 0x00000001ff057887 */ /* 0x000fe40008000000 */
[----:B------:R-:W-:-:S04]  /*3bf0*/  USEL UR4, UR4, URZ, UP0 ;  /* 0x000000ff04047287 */ /* 0x000fc80008000000 */
[----:B------:R-:W-:Y:S01]  /*3c00*/  ULEA UR4, UR4, UR26, 0x3 ;  /* 0x0000001a04047291 */ /* 0x000fe2000f8e18ff */
[----:B-1----:R-:W-:-:S04]  /*3c10*/  LOP3.LUT R3, R2, UR5, RZ, 0x3c, !PT ;  /* 0x0000000502037c12 */ /* 0x002fc8000f8e3cff */
[----:B------:R-:W-:-:S04]  /*3c20*/  SHF.L.U32 R3, R3, 0x1f, RZ ;  /* 0x0000001f03037819 */ /* 0x000fc800000006ff */
[----:B------:R-:W1:Y:S02]  /*3c30*/  SYNCS.PHASECHK.TRANS64.TRYWAIT P0, [UR4], R3 ;  /* 0x00000003ff0075a7 */ /* 0x000e640008001104 */
[----:B-1----:R-:W-:Y:S05]  /*3c40*/  @!P0 BRA `(.L_x_71) ;  /* 0x0000006000948947 */ /* 0x002fea0003800000 */
.L_x_161:
[----:B------:R-:W-:Y:S01]  /*3c50*/  NOP ;  /* 0x0000000000007918 */ /* 0x000fe20000000000 */
[----:B-1----:R-:W1:Y:S01]  /*3c60*/  LDS R0, [UR8+0x14] ;  /* 0x00001408ff007984 */ /* 0x002e620008000800 */
[----:B------:R-:W-:Y:S01]  /*3c70*/  ULOP3.LUT UR4, UR42, 0xffff, URZ, 0xc0, !UPT ;  /* 0x0000ffff2a047892 */ /* 0x000fe2000f8ec0ff */
[----:B------:R-:W-:Y:S01]  /*3c80*/  UMOV UR5, 0xffff ;  /* 0x0000ffff00057882 */ /* 0x000fe20000000000 */
[----:B------:R-:W-:Y:S02]  /*3c90*/  UMOV UR6, 0x1 ;  /* 0x0000000100067882 */ /* 0x000fe40000000000 */
[----:B------:R-:W-:-:S04]  /*3ca0*/  USHF.R.U32.HI UR4, URZ, 0x5, UR4 ;  /* 0x00000005ff047899 */ /* 0x000fc80008011604 */
[----:B------:R-:W-:Y:S02]  /*3cb0*/  USHF.L.U32 UR5, UR5, UR4, URZ ;  /* 0x0000000405057299 */ /* 0x000fe400080006ff */
[----:B------:R-:W-:-:S04]  /*3cc0*/  USHF.L.U32 UR4, UR6, UR4, URZ ;  /* 0x0000000406047299 */ /* 0x000fc800080006ff */
[----:B-1----:R-:W-:-:S04]  /*3cd0*/  LOP3.LUT R0, R0, UR5, RZ, 0xc0, !PT ;  /* 0x0000000500007c12 */ /* 0x002fc8000f8ec0ff */
[----:B------:R-:W-:-:S13]  /*3ce0*/  ISETP.NE.AND P0, PT, R0, UR5, PT ;  /* 0x0000000500007c0c */ /* 0x000fda000bf05270 */
[----:B------:R-:W-:Y:S05]  /*3cf0*/  @P0 BRA `(.L_x_72) ;  /* 0x0000000000580947 */ /* 0x000fea0003800000 */
[----:B------:R-:W1:Y:S02]  /*3d00*/  LDS R0, [UR8+0x18] ;  /* 0x00001808ff007984 */ /* 0x000e640008000800 */
[----:B-1----:R-:W-:-:S04]  /*3d10*/  LOP3.LUT R0, R0, UR4, RZ, 0xc0, !PT ;  /* 0x0000000400007c12 */ /* 0x002fc8000f8ec0ff */
[----:B------:R-:W-:-:S13]  /*3d20*/  ISETP.NE.AND P0, PT, R0, UR4, PT ;  /* 0x0000000400007c0c */ /* 0x000fda000bf05270 */
[----:B------:R-:W-:Y:S05]  /*3d30*/  @P0 BRA `(.L_x_73) ;  /* 0x00000000003c0947 */ /* 0x000fea0003800000 */
[----:B------:R-:W1:Y:S01]  /*3d40*/  S2R R2, SR_LANEID ;  /* 0x0000000000027919 */ /* 0x000e620000000000 */
[----:B------:R-:W-:Y:S01]  /*3d50*/  ULOP3.LUT UR5, URZ, UR5, URZ, 0x33, !UPT ;  /* 0x00000005ff057292 */ /* 0x000fe2000f8e33ff */
[----:B------:R-:W-:Y:S01]  /*3d60*/  LOP3.LUT R4, RZ, UR4, RZ, 0x33, !PT ;  /* 0x00000004ff047c12 */ /* 0x000fe2000f8e33ff */
[----:B------:R-:W-:Y:S02]  /*3d70*/  VOTEU.ANY UR4, UPT, PT ;  /* 0x0000000000047886 */ /* 0x000fe400038e0100 */
[----:B------:R-:W-:Y:S01]  /*3d80*/  UFLO.U32 UR4, UR4 ;  /* 0x00000004000472bd */ /* 0x000fe200080e0000 */
[----:B------:R-:W2:Y:S01]  /*3d90*/  REDUX UR6, R4 ;  /* 0x00000000040673c4 */ /* 0x000ea20000000000 */
[----:B------:R-:W-:-:S06]  /*3da0*/  IMAD.U32 R0, RZ, RZ, UR5 ;  /* 0x00000005ff007e24 */ /* 0x000fcc000f8e00ff */
[----:B------:R4:W-:Y:S01]  /*3db0*/  UTCATOMSWS.AND URZ, UR5 ;  /* 0x0000000500ff79e3 */ /* 0x0009e20008000000 */
[----:B------:R-:W3:Y:S01]  /*3dc0*/  REDUX UR7, R0 ;  /* 0x00000000000773c4 */ /* 0x000ee20000000000 */
[----:B-1----:R-:W-:Y:S01]  /*3dd0*/  ISETP.EQ.U32.AND P0, PT, R2, UR4, PT ;  /* 0x0000000402007c0c */ /* 0x002fe2000bf02070 */
[----:B--2---:R-:W-:Y:S01]  /*3de0*/  IMAD.U32 R2, RZ, RZ, UR6 ;  /* 0x00000006ff027e24 */ /* 0x004fe2000f8e00ff */
[----:B---3--:R-:W-:-:S11]  /*3df0*/  MOV R3, UR7 ;  /* 0x0000000700037c02 */ /* 0x008fd60008000f00 */
[----:B------:R4:W-:Y:S04]  /*3e00*/  @P0 ATOMS.AND RZ, [UR8+0x14], R3 ;  /* 0x00001403ffff098c */ /* 0x0009e8000a800008 */
[----:B------:R4:W-:Y:S01]  /*3e10*/  @P0 ATOMS.AND RZ, [UR8+0x18], R2 ;  /* 0x00001802ffff098c */ /* 0x0009e2000a800008 */
[----:B------:R-:W-:Y:S05]  /*3e20*/  BRA `(.L_x_74) ;  /* 0x0000000000147947 */ /* 0x000fea0003800000 */
.L_x_73:
[----:B------:R-:W-:Y:S02]  /*3e30*/  MOV R2, 0x3e50 ;  /* 0x00003e5000027802 */ /* 0x000fe40000000f00 */
[----:B---3-5:R-:W-:Y:S05]  /*3e40*/  CALL.REL.NOINC `($__internal_0_$__cuda_sm10x_tcgen05_guardrail_trap_col_being_dealloced_not_returned_by_alloc) ;  /* 0x0000006400787944 */ /* 0x028fea0003c00000 */
[----:B------:R-:W-:Y:S05]  /*3e50*/  BRA `(.L_x_74) ;  /* 0x0000000000087947 */ /* 0x000fea0003800000 */
.L_x_72:
[----:B------:R-:W-:Y:S02]  /*3e60*/  MOV R2, 0x3e80 ;  /* 0x00003e8000027802 */ /* 0x000fe40000000f00 */
[----:B---3-5:R-:W-:Y:S05]  /*3e70*/  CALL.REL.NOINC `($__internal_2_$__cuda_sm10x_tcgen05_guardrail_trap_unallocated_columns_being_dealloced) ;  /* 0x0000006400847944 */ /* 0x028fea0003c00000 */
.L_x_74:
[----:B------:R-:W-:Y:S01]  /*3e80*/  NOP ;  /* 0x0000000000007918 */ /* 0x000fe20000000000 */
[----:B----4-:R-:W-:Y:S05]  /*3e90*/  EXIT ;  /* 0x000000000000794d */ /* 0x010fea0003800000 */
.L_x_56:
[----:B------:R-:W-:-:S09]  /*3ea0*/  UISETP.NE.OR UP0, UPT, UR18, 0x3, !UP3 ;  /* 0x000000031200788c */ /* 0x000fd2000df05670 */
[----:B------:R-:W-:Y:S05]  /*3eb0*/  BRA.U UP0, `(.L_x_75) ;  /* 0x0000001100847547 */ /* 0x000fea000b800000 */
[----:B------:R-:W2:Y:S01]  /*3ec0*/  LDCU.64 UR4, c[0x0][0x888] ;  /* 0x00011100ff0477ac */ /* 0x000ea20008000a00 */
[----:B------:R-:W3:Y:S01]  /*3ed0*/  S2UR UR8, SR_CgaCtaId ;  /* 0x00000000000879c3 */ /* 0x000ee20000008800 */
[----:B------:R-:W-:Y:S02]  /*3ee0*/  HFMA2 R9, -RZ, RZ, 0, 0 ;  /* 0x00000000ff097431 */ /* 0x000fe400000001ff */
[----:B------:R-:W-:Y:S01]  /*3ef0*/  IMAD.MOV.U32 R11, RZ, RZ, 0x1 ;  /* 0x00000001ff0b7424 */ /* 0x000fe200078e00ff */
[----:B------:R-:W4:Y:S01]  /*3f00*/  LDCU UR40, c[0x0][0x370] ;  /* 0x00006e00ff2877ac */ /* 0x000f220008000800 */
[----:B------:R-:W-:Y:S01]  /*3f10*/  IMAD.MOV.U32 R10, RZ, RZ, RZ ;  /* 0x000000ffff0a7224 */ /* 0x000fe200078e00ff */
[----:B------:R-:W-:Y:S01]  /*3f20*/  MOV R3, 0x1000 ;  /* 0x0000100000037802 */ /* 0x000fe20000000f00 */
[----:B------:R-:W4:Y:S01]  /*3f30*/  LDCU.128 UR44, c[0x0][0xb10] ;  /* 0x00016200ff2c77ac */ /* 0x000f220008000c00 */
[----:B------:R-:W1:Y:S01]  /*3f40*/  LDC.64 R12, c[0x0][0x348] ;  /* 0x0000d200ff0c7b82 */ /* 0x000e620000000a00 */
[----:B------:R-:W3:Y:S01]  /*3f50*/  LDCU UR37, c[0x0][0x374] ;  /* 0x00006e80ff2577ac */ /* 0x000ee20008000800 */
[----:B------:R-:W3:Y:S01]  /*3f60*/  LDCU.64 UR38, c[0x0][0x890] ;  /* 0x00011200ff2677ac */ /* 0x000ee20008000a00 */
[----:B------:R-:W3:Y:S01]  /*3f70*/  LDCU UR15, c[0x0][0xb0c] ;  /* 0x00016180ff0f77ac */ /* 0x000ee20008000800 */
[----:B--2---:R-:W-:Y:S01]  /*3f80*/  UISETP.NE.U32.AND UP0, UPT, UR4, URZ, UPT ;  /* 0x000000ff0400728c */ /* 0x004fe2000bf05070 */
[----:B------:R-:W2:Y:S01]  /*3f90*/  LDCU UR54, c[0x0][0xb20] ;  /* 0x00016400ff3677ac */ /* 0x000ea20008000800 */
[----:B------:R-:W2:Y:S01]  /*3fa0*/  LDCU UR4, c[0x0][0xb30] ;  /* 0x00016600ff0477ac */ /* 0x000ea20008000800 */
[----:B------:R-:W-:Y:S01]  /*3fb0*/  UMOV UR21, 0x400 ;  /* 0x0000040000157882 */ /* 0x000fe20000000000 */
[----:B----4-:R-:W-:-:S02]  /*3fc0*/  UIMAD.WIDE.U32 UR52, UR40, UR44, URZ ;  /* 0x0000002c283472a5 */ /* 0x010fc4000f8e00ff */
[----:B---3--:R-:W-:Y:S02]  /*3fd0*/  UIMAD.WIDE.U32 UR6, UR37, UR47, URZ ;  /* 0x0000002f250672a5 */ /* 0x008fe4000f8e00ff */
[----:B------:R-:W-:Y:S02]  /*3fe0*/  ULEA UR21, UR8, UR21, 0x18 ;  /* 0x0000001508157291 */ /* 0x000fe4000f8ec0ff */
[----:B------:R-:W-:Y:S02]  /*3ff0*/  USEL UR41, URZ, 0x1, UP6 ;  /* 0x00000001ff297887 */ /* 0x000fe4000b000000 */
[----:B------:R-:W-:Y:S02]  /*4000*/  UISETP.NE.U32.AND UP6, UPT, UR38, URZ, UPT ;  /* 0x000000ff2600728c */ /* 0x000fe4000bfc5070 */
[----:B------:R-:W-:Y:S02]  /*4010*/  UIADD3 UR43, UPT, UPT, UR21, 0x68, URZ ;  /* 0x00000068152b7890 */ /* 0x000fe4000fffe0ff */
[----:B------:R-:W-:-:S02]  /*4020*/  UIADD3 UR33, UPT, UPT, UR21, 0x50, URZ ;  /* 0x0000005015217890 */ /* 0x000fc4000fffe0ff */
[----:B------:R-:W-:Y:S02]  /*4030*/  UIADD3 UR25, UPT, UPT, UR21, 0x58, URZ ;  /* 0x0000005815197890 */ /* 0x000fe4000fffe0ff */
[----:B------:R-:W-:Y:S02]  /*4040*/  UIADD3 UR17, UPT, UPT, UR21, 0x60, URZ ;  /* 0x0000006015117890 */ /* 0x000fe4000fffe0ff */
[----:B------:R-:W-:Y:S02]  /*4050*/  UISETP.NE.AND.EX UP5, UPT, UR5, URZ, UPT, UP0 ;  /* 0x000000ff0500728c */ /* 0x000fe4000bfa5300 */
[----:B------:R-:W-:Y:S01]  /*4060*/  UISETP.NE.AND UP0, UPT, UR42, 0x1, UPT ;  /* 0x000000012a00788c */ /* 0x000fe2000bf05270 */
[----:B------:R-:W-:Y:S01]  /*4070*/  UMOV UR52, UR53 ;  /* 0x0000003500347c82 */ /* 0x000fe20008000000 */
[----:B------:R-:W-:Y:S01]  /*4080*/  UMOV UR51, UR7 ;  /* 0x0000000700337c82 */ /* 0x000fe20008000000 */
[----:B------:R-:W-:Y:S02]  /*4090*/  UISETP.NE.AND UP0, UPT, UR15, 0x1, UPT ;  /* 0x000000010f00788c */ /* 0x000fe4000bf05270 */
[----:B------:R-:W-:-:S02]  /*40a0*/  UPLOP3.LUT UP4, UPT, UPT, UPT, UPT, 0x40, 0x4 ;  /* 0x000000000004789c */ /* 0x000fc40003f8e870 */
[----:B------:R-:W-:Y:S01]  /*40b0*/  UISETP.GE.AND UP2, UPT, UR42, 0x1, UPT ;  /* 0x000000012a00788c */ /* 0x000fe2000bf46270 */
[----:B------:R-:W3:Y:S01]  /*40c0*/  LDCU.64 UR22, c[0x0][0xb28] ;  /* 0x00016500ff1677ac */ /* 0x000ee20008000a00 */
[----:B------:R-:W-:Y:S02]  /*40d0*/  UISETP.NE.AND.EX UP6, UPT, UR39, URZ, UPT, UP6 ;  /* 0x000000ff2700728c */ /* 0x000fe4000bfc5360 */
[----:B------:R-:W-:Y:S02]  /*40e0*/  UPRMT UR43, UR8, 0x654, UR43 ;  /* 0x00000654082b7896 */ /* 0x000fe4000800002b */
[----:B------:R-:W-:Y:S02]  /*40f0*/  UPRMT UR50, UR8, 0x654, UR33 ;  /* 0x0000065408327896 */ /* 0x000fe40008000021 */
[----:B------:R-:W-:Y:S02]  /*4100*/  UPRMT UR49, UR8, 0x654, UR25 ;  /* 0x0000065408317896 */ /* 0x000fe40008000019 */
[----:B------:R-:W-:-:S02]  /*4110*/  UPRMT UR48, UR8, 0x654, UR17 ;  /* 0x0000065408307896 */ /* 0x000fc40008000011 */
[----:B------:R-:W-:Y:S02]  /*4120*/  USHF.R.U32.HI UR52, URZ, UR45, UR52 ;  /* 0x0000002dff347299 */ /* 0x000fe40008011634 */
[----:B--2---:R-:W-:Y:S02]  /*4130*/  USHF.R.U32.HI UR51, URZ, UR54, UR51 ;  /* 0x00000036ff337299 */ /* 0x004fe40008011633 */
[----:B------:R-:W-:Y:S02]  /*4140*/  UISETP.NE.AND UP0, UPT, UR46, 0x1, UPT ;  /* 0x000000012e00788c */ /* 0x000fe4000bf05270 */
[----:B-1----:R-:W-:-:S11]  /*4150*/  UISETP.NE.AND UP3, UPT, UR4, 0x1, UPT ;  /* 0x000000010400788c */ /* 0x002fd6000bf65270 */
.L_x_86:
[C---:B------:R-:W-:Y:S02]  /*4160*/  LEA R8, R10.reuse, UR21, 0x3 ;  /* 0x000000150a087c11 */ /* 0x040fe4000f8e18ff */
[----:B------:R-:W-:Y:S02]  /*4170*/  SHF.L.U32 R5, R9, 0x1f, RZ ;  /* 0x0000001f09057819 */ /* 0x000fe400000006ff */
[----:B------:R-:W-:Y:S02]  /*4180*/  LEA R6, R10, UR21, 0x4 ;  /* 0x000000150a067c11 */ /* 0x000fe4000f8e20ff */
[----:B-1----:R-:W1:Y:S02]  /*4190*/  SYNCS.PHASECHK.TRANS64.TRYWAIT P0, [R8+URZ+0xa0], R5 ;  /* 0x0000a005080075a7 */ /* 0x002e6400080011ff */
[----:B-1----:R-:W-:Y:S05]  /*41a0*/  @!P0 BRA `(.L_x_76) ;  /* 0x0000005c00548947 */ /* 0x002fea0003800000 */
.L_x_162:
[----:B-1----:R-:W1:Y:S01]  /*41b0*/  LDS.128 R4, [R6+0x130] ;  /* 0x0001300006047984 */ /* 0x002e620000000c00 */
[----:B------:R-:W-:Y:S01]  /*41c0*/  UISETP.GE.AND UP0, UPT, UR42, 0x1, UPT ;  /* 0x000000012a00788c */ /* 0x000fe2000bf06270 */
[----:B------:R-:W-:Y:S01]  /*41d0*/  @!PT LDS RZ, [RZ] ;  /* 0x00000000fffff984 */ /* 0x000fe20000000800 */
[----:B------:R-:W-:Y:S01]  /*41e0*/  @!PT LDS RZ, [RZ] ;  /* 0x00000000fffff984 */ /* 0x000fe20000000800 */
[----:B------:R-:W-:Y:S01]  /*41f0*/  @!PT LDS RZ, [RZ] ;  /* 0x00000000fffff984 */ /* 0x000fe20000000800 */
[----:B------:R-:W-:Y:S01]  /*4200*/  @!PT LDS RZ, [RZ] ;  /* 0x00000000fffff984 */ /* 0x000fe20000000800 */
[----:B------:R2:W-:Y:S06]  /*4210*/  MEMBAR.ALL.CTA ;  /* 0x0000000000007992 */ /* 0x0005ec0000008000 */
[----:B--2---:R-:W2:Y:S01]  /*4220*/  FENCE.VIEW.ASYNC.S ;  /* 0x00000000000073c6 */ /* 0x004ea20000000000 */
[----:B-1----:R-:W-:Y:S11]  /*4230*/  LOP3.LUT P0, RZ, R6, 0x1, RZ, 0xc0, !PT ;  /* 0x0000000106ff7812 */ /* 0x002ff6000780c0ff */
[----:B------:R-:W-:Y:S02]  /*4240*/  @!UPT UIADD3 URZ, UPT, UPT, URZ, URZ, URZ ;  /* 0x000000fffffff290 */ /* 0x000fe4000fffe0ff */
[----:B--2---:R-:W-:Y:S01]  /*4250*/  VOTEU.ANY UP2, P0 ;  /* 0x0000000000ff7886 */ /* 0x004fe20000040100 */
[----:B------:R-:W-:Y:S11]  /*4260*/  PLOP3.LUT P0, PT, PT, PT, UP2, 0x80, 0x8 ;  /* 0x000000000008781c */ /* 0x000ff60003f0f028 */
[----:B------:R-:W-:Y:S02]  /*4270*/  @!UPT UIADD3 URZ, UPT, UPT, URZ, URZ, URZ ;  /* 0x000000fffffff290 */ /* 0x000fe4000fffe0ff */
[----:B------:R-:W-:Y:S02]  /*4280*/  @P0 SHF.R.U32.HI R0, RZ, 0x10, R5 ;  /* 0x00000010ff000819 */ /* 0x000fe40000011605 */
[----:B------:R-:W-:Y:S02]  /*4290*/  @P0 MOV R2, R4 ;  /* 0x0000000400020202 */ /* 0x000fe40000000f00 */
[----:B------:R-:W-:Y:S01]  /*42a0*/  @P0 R2UR UR4, R0 ;  /* 0x00000000000402ca */ /* 0x000fe200000e0000 */
[----:B------:R-:W-:Y:S01]  /*42b0*/  VIADD R0, R8, 0xb0 ;  /* 0x000000b008007836 */ /* 0x000fe20000000000 */
[----:B------:R-:W-:Y:S02]  /*42c0*/  @P0 LOP3.LUT R4, R5, 0xffff, RZ, 0xc0, !PT ;  /* 0x0000ffff05040812 */ /* 0x000fe400078ec0ff */
[----:B------:R-:W-:Y:S02]  /*42d0*/  @P0 R2UR UR6, R2 ;  /* 0x00000000020602ca */ /* 0x000fe400000e0000 */
[----:B------:R-:W-:Y:S02]  /*42e0*/  PRMT R0, RZ, 0x654, R0 ;  /* 0x00000654ff007816 */ /* 0x000fe40000000000 */
[----:B------:R-:W-:Y:S02]  /*42f0*/  @P0 R2UR UR5, R4 ;  /* 0x00000000040502ca */ /* 0x000fe400000e0000 */
[----:B------:R1:W-:Y:S03]  /*4300*/  SYNCS.ARRIVE.TRANS64.RED.A1T0 RZ, [R0+URZ], RZ ;  /* 0x000000ff00ff79a7 */ /* 0x0003e600081004ff */
[----:B------:R-:W-:Y:S04]  /*4310*/  @UP2 UMOV UR29, UR4 ;  /* 0x00000004001d2c82 */ /* 0x000fe80008000000 */
[----:B------:R-:W-:Y:S04]  /*4320*/  @UP2 UMOV UR14, UR6 ;  /* 0x00000006000e2c82 */ /* 0x000fe80008000000 */
[----:B------:R-:W-:Y:S01]  /*4330*/  @UP2 UMOV UR13, UR5 ;  /* 0x00000005000d2c82 */ /* 0x000fe20008000000 */
[----:B------:R-:W-:Y:S05]  /*4340*/  BRA.U !UP0, `(.L_x_77) ;  /* 0x0000000108c07547 */ /* 0x000fea000b800000 */
[----:B------:R-:W-:Y:S02]  /*4350*/  UIMAD.WIDE.U32 UR18, UR13, UR47, URZ ;  /* 0x0000002f0d1272a5 */ /* 0x000fe4000f8e00ff */
[----:B------:R-:W-:Y:S02]  /*4360*/  UP2UR UR16, UPR, URZ, 0x4 ;  /* 0x00000004ff107883 */ /* 0x000fe40008000000 */
[----:B------:R-:W-:Y:S02]  /*4370*/  UISETP.NE.AND UP2, UPT, UR46, 0x1, UPT ;  /* 0x000000012e00788c */ /* 0x000fe4000bf45270 */
[----:B------:R-:W-:Y:S02]  /*4380*/  UIMAD.WIDE.U32 UR26, UR14, UR44, URZ ;  /* 0x0000002c0e1a72a5 */ /* 0x000fe4000f8e00ff */
[----:B------:R-:W-:Y:S02]  /*4390*/  USEL UR4, UR37, UR51, !UP2 ;  /* 0x0000003325047287 */ /* 0x000fe4000d000000 */
[----:B------:R-:W-:Y:S02]  /*43a0*/  UISETP.NE.AND UP0, UPT, UR15, 0x1, UPT ;  /* 0x000000010f00788c */ /* 0x000fe4000bf05270 */
[----:B------:R-:W-:Y:S02]  /*43b0*/  UP2UR UR20, UPR, URZ, 0x2 ;  /* 0x00000002ff147883 */ /* 0x000fe40008000000 */
[----:B------:R-:W-:Y:S02]  /*43c0*/  UISETP.NE.AND UP1, UPT, UR42, 0x1, UPT ;  /* 0x000000012a00788c */ /* 0x000fe4000bf25270 */
[----:B---3--:R-:W-:Y:S02]  /*43d0*/  UIMAD.WIDE.U32 UR8, UR4, UR22, URZ ;  /* 0x00000016040872a5 */ /* 0x008fe4000f8e00ff */
[----:B------:R-:W-:Y:S01]  /*43e0*/  USEL UR7, UR40, UR52, !UP0 ;  /* 0x0000003428077287 */ /* 0x000fe2000c000000 */
[----:B------:R-:W-:Y:S02]  /*43f0*/  UMOV UR5, UR19 ;  /* 0x0000001300057c82 */ /* 0x000fe40008000000 */
[----:B------:R-:W-:Y:S02]  /*4400*/  USHF.R.U32.HI UR6, URZ, UR54, UR5 ;  /* 0x00000036ff067299 */ /* 0x000fe40008011605 */
[----:B------:R-:W-:Y:S02]  /*4410*/  UIMAD.WIDE.U32 UR10, UR7, UR22, URZ ;  /* 0x00000016070a72a5 */ /* 0x000fe4000f8e00ff */
[----:B------:R-:W-:Y:S02]  /*4420*/  USEL UR6, UR13, UR6, !UP2 ;  /* 0x000000060d067287 */ /* 0x000fe4000d000000 */
[----:B------:R-:W-:Y:S01]  /*4430*/  UISETP.NE.AND UP2, UPT, UR16, URZ, UPT ;  /* 0x000000ff1000728c */ /* 0x000fe2000bf45270 */
[----:B------:R-:W-:Y:S02]  /*4440*/  UMOV UR5, UR27 ;  /* 0x0000001b00057c82 */ /* 0x000fe40008000000 */
[----:B------:R-:W-:Y:S03]  /*4450*/  USHF.R.U32.HI UR12, URZ, UR45, UR5 ;  /* 0x0000002dff0c7299 */ /* 0x000fe60008011605 */
[----:B------:R-:W-:Y:S02]  /*4460*/  UMOV UR5, UR9 ;  /* 0x0000000900057c82 */ /* 0x000fe40008000000 */
[----:B------:R-:W-:Y:S03]  /*4470*/  @UP1 USHF.R.U32.HI UR4, URZ, UR23, UR5 ;  /* 0x00000017ff041299 */ /* 0x000fe60008011605 */
[----:B------:R-:W-:Y:S01]  /*4480*/  UMOV UR5, UR11 ;  /* 0x0000000b00057c82 */ /* 0x000fe20008000000 */
[----:B------:R-:W-:Y:S02]  /*4490*/  UIMAD UR4, UR42, UR4, URZ ;  /* 0x000000042a0472a4 */ /* 0x000fe4000f8e02ff */
[----:B------:R-:W-:Y:S02]  /*44a0*/  @UP1 USHF.R.U32.HI UR7, URZ, UR23, UR5 ;  /* 0x00000017ff071299 */ /* 0x000fe40008011605 */
[----:B------:R-:W-:Y:S02]  /*44b0*/  USEL UR5, UR14, UR12, !UP0 ;  /* 0x0000000c0e057287 */ /* 0x000fe4000c000000 */
[----:B------:R-:W-:Y:S02]  /*44c0*/  UIMAD.WIDE.U32 UR10, UR6, UR22, URZ ;  /* 0x00000016060a72a5 */ /* 0x000fe4000f8e00ff */
[----:B------:R-:W-:Y:S02]  /*44d0*/  UIMAD UR8, UR42, UR7, URZ ;  /* 0x000000072a0872a4 */ /* 0x000fe4000f8e02ff */
[----:B------:R-:W-:Y:S03]  /*44e0*/  UISETP.GE.AND UP0, UPT, UR6, UR4, UPT ;  /* 0x000000040600728c */ /* 0x000fe6000bf06270 */
[----:B------:R-:W-:Y:S01]  /*44f0*/  UMOV UR4, UR11 ;  /* 0x0000000b00047c82 */ /* 0x000fe20008000000 */
[----:B------:R-:W-:Y:S02]  /*4500*/  UISETP.GE.OR UP0, UPT, UR5, UR8, UP0 ;  /* 0x000000080500728c */ /* 0x000fe40008706670 */
[----:B------:R-:W-:Y:S02]  /*4510*/  USHF.R.U32.HI UR4, URZ, UR23, UR4 ;  /* 0x00000017ff047299 */ /* 0x000fe40008011604 */
[----:B------:R-:W-:Y:S02]  /*4520*/  UIMAD.WIDE.U32 UR8, UR5, UR22, URZ ;  /* 0x00000016050872a5 */ /* 0x000fe4000f8e00ff */
[----:B------:R-:W-:Y:S04]  /*4530*/  USEL UR10, UR6, UR4, !UP1 ;  /* 0x00000004060a7287 */ /* 0x000fe8000c800000 */
[----:B------:R-:W-:Y:S01]  /*4540*/  UIADD3 UR11, UPT, UPT, -UR10, URZ, URZ ;  /* 0x000000ff0a0b7290 */ /* 0x000fe2000fffe1ff */
[----:B------:R-:W-:Y:S02]  /*4550*/  @!UP0 UMOV UR4, UR9 ;  /* 0x0000000900048c82 */ /* 0x000fe40008000000 */
[----:B------:R-:W-:Y:S02]  /*4560*/  @!UP0 USHF.R.U32.HI UR4, URZ, UR23, UR4 ;  /* 0x00000017ff048299 */ /* 0x000fe40008011604 */
[----:B------:R-:W-:Y:S02]  /*4570*/  UIMAD UR8, UR42, UR11, UR6 ;  /* 0x0000000b2a0872a4 */ /* 0x000fe4000f8e0206 */
[----:B------:R-:W-:Y:S02]  /*4580*/  @!UP0 USEL UR4, UR5, UR4, !UP1 ;  /* 0x0000000405048287 */ /* 0x000fe4000c800000 */
[----:B------:R-:W-:Y:S02]  /*4590*/  UISETP.NE.AND UP1, UPT, UR20, URZ, UPT ;  /* 0x000000ff1400728c */ /* 0x000fe4000bf25270 */
[----:B------:R-:W-:Y:S02]  /*45a0*/  @!UP0 UIMAD UR8, UR7, UR8, UR4 ;  /* 0x00000008070882a4 */ /* 0x000fe4000f8e0204 */
[----:B------:R-:W-:Y:S02]  /*45b0*/  @!UP0 UIADD3 UR9, UPT, UPT, UR10, -UR4, URZ ;  /* 0x800000040a098290 */ /* 0x000fe4000fffe0ff */
[----:B------:R-:W-:Y:S02]  /*45c0*/  UIADD3 UR4, UPT, UPT, -UR5, URZ, URZ ;  /* 0x000000ff05047290 */ /* 0x000fe4000fffe1ff */
[----:B------:R-:W-:Y:S02]  /*45d0*/  UIADD3 UR7, UPT, UPT, -UR6, URZ, URZ ;  /* 0x000000ff06077290 */ /* 0x000fe4000fffe1ff */
[----:B------:R-:W-:Y:S02]  /*45e0*/  @!UP0 UIMAD UR6, UR9, UR42, UR5 ;  /* 0x0000002a090682a4 */ /* 0x000fe4000f8e0205 */
[----:B------:R-:W-:Y:S02]  /*45f0*/  UIMAD UR14, UR15, UR4, UR14 ;  /* 0x000000040f0e72a4 */ /* 0x000fe4000f8e020e */
[----:B------:R-:W-:Y:S01]  /*4600*/  UIMAD UR13, UR46, UR7, UR13 ;  /* 0x000000072e0d72a4 */ /* 0x000fe2000f8e020d */
[----:B------:R-:W-:Y:S02]  /*4610*/  @!UP0 UMOV UR5, UR8 ;  /* 0x0000000800058c82 */ /* 0x000fe40008000000 */
[----:B------:R-:W-:Y:S02]  /*4620*/  UIMAD UR14, UR5, UR15, UR14 ;  /* 0x0000000f050e72a4 */ /* 0x000fe4000f8e020e */
[----:B------:R-:W-:Y:S11]  /*4630*/  UIMAD UR13, UR6, UR46, UR13 ;  /* 0x0000002e060d72a4 */ /* 0x000ff6000f8e020d */
[----:B------:R-:W-:Y:S01]  /*4640*/  @!UPT UIADD3 URZ, UPT, UPT, URZ, URZ, URZ ;  /* 0x000000fffffff290 */ /* 0x000fe2000fffe0ff */
.L_x_77:
[----:B------:R-:W2:Y:S01]  /*4650*/  @!UP3 LDCU.128 UR8, c[0x0][0xb10] ;  /* 0x00016200ff08b7ac */ /* 0x000ea20008000c00 */
[----:B------:R-:W-:Y:S02]  /*4660*/  ISETP.NE.U32.AND P0, PT, RZ, UR38, PT ;  /* 0x00000026ff007c0c */ /* 0x000fe4000bf05070 */
[----:B------:R-:W-:Y:S02]  /*4670*/  SHF.L.U32 R4, R11, 0x1f, RZ ;  /* 0x0000001f0b047819 */ /* 0x000fe400000006ff */
[----:B------:R-:W-:Y:S01]  /*4680*/  ISETP.NE.AND.EX P0, PT, RZ, UR39, PT, P0 ;  /* 0x00000027ff007c0c */ /* 0x000fe2000bf05300 */
[----:B------:R-:W4:Y:S01]  /*4690*/  @!UP3 LDCU UR5, c[0x0][0xb0c] ;  /* 0x00016180ff05b7ac */ /* 0x000f220008000800 */
[----:B------:R-:W-:Y:S02]  /*46a0*/  USHF.L.U32 UR35, UR30, 0x6, URZ ;  /* 0x000000061e237899 */ /* 0x000fe400080006ff */
[----:B------:R-:W-:Y:S02]  /*46b0*/  USHF.L.U32 UR34, UR31, 0x8, URZ ;  /* 0x000000081f227899 */ /* 0x000fe400080006ff */
[----:B--2---:R-:W-:Y:S07]  /*46c0*/  UIMAD.WIDE.U32 UR6, UR14, UR8, URZ ;  /* 0x000000080e0672a5 */ /* 0x004fee000f8e00ff */
[----:B------:R-:W-:Y:S01]  /*46d0*/  @!UP3 UMOV UR4, UR7 ;  /* 0x000000070004bc82 */ /* 0x000fe20008000000 */
[----:B----4-:R-:W-:Y:S02]  /*46e0*/  @!UP3 UISETP.NE.AND UP0, UPT, UR5, 0x1, UPT ;  /* 0x000000010500b88c */ /* 0x010fe4000bf05270 */
[----:B------:R-:W-:Y:S02]  /*46f0*/  @!UP3 USHF.R.U32.HI UR4, URZ, UR9, UR4 ;  /* 0x00000009ff04b299 */ /* 0x000fe40008011604 */
[----:B------:R-:W-:Y:S02]  /*4700*/  UIMAD.WIDE.U32 UR6, UR13, UR11, URZ ;  /* 0x0000000b0d0672a5 */ /* 0x000fe4000f8e00ff */
[----:B------:R-:W-:Y:S02]  /*4710*/  @!UP3 USEL UR8, UR14, UR4, !UP0 ;  /* 0x000000040e08b287 */ /* 0x000fe4000c000000 */
[----:B------:R-:W-:Y:S03]  /*4720*/  @!UP3 UISETP.NE.AND UP0, UPT, UR10, 0x1, UPT ;  /* 0x000000010a00b88c */ /* 0x000fe6000bf05270 */
[----:B------:R-:W-:Y:S02]  /*4730*/  @!UP3 UMOV UR6, UR7 ;  /* 0x000000070006bc82 */ /* 0x000fe40008000000 */
[----:B------:R-:W2:Y:S02]  /*4740*/  @!UP3 LDCU UR4, c[0x0][0xb20] ;  /* 0x00016400ff04b7ac */ /* 0x000ea40008000800 */
[----:B--2---:R-:W-:Y:S04]  /*4750*/  @!UP3 USHF.R.U32.HI UR6, URZ, UR4, UR6 ;  /* 0x00000004ff06b299 */ /* 0x004fe80008011606 */
[----:B------:R-:W-:Y:S04]  /*4760*/  @!UP3 USEL UR6, UR13, UR6, !UP0 ;  /* 0x000000060d06b287 */ /* 0x000fe8000c000000 */
[----:B------:R-:W-:Y:S02]  /*4770*/  @!UP3 UIADD3 UR4, UPT, UPT, -UR8, UR6, URZ ;  /* 0x000000060804b290 */ /* 0x000fe4000fffe1ff */
[----:B------:R-:W-:Y:S02]  /*4780*/  @!UP3 UIADD3 UR6, UPT, UPT, UR8, -UR6, URZ ;  /* 0x800000060806b290 */ /* 0x000fe4000fffe0ff */
[----:B------:R-:W-:Y:S02]  /*4790*/  @!UP3 UIMAD UR14, UR4, UR5, UR14 ;  /* 0x00000005040eb2a4 */ /* 0x000fe4000f8e020e */
[----:B------:R-:W-:Y:S01]  /*47a0*/  @!UP3 UIMAD UR13, UR6, UR10, UR13 ;  /* 0x0000000a060db2a4 */ /* 0x000fe2000f8e020d */
[----:B------:R-:W-:Y:S11]  /*47b0*/  BRA.U UP4, `(.L_x_78) ;  /* 0x0000000104107547 */ /* 0x000ff6000b800000 */
[----:B-1----:R-:W-:Y:S04]  /*47c0*/  MOV R0, UR41 ;  /* 0x0000002900007c02 */ /* 0x002fe80008000f00 */
[----:B------:R-:W-:Y:S04]  /*47d0*/  SHF.L.U32 R5, R0, 0x1f, RZ ;  /* 0x0000001f00057819 */ /* 0x000fe800000006ff */
[----:B------:R-:W1:Y:S02]  /*47e0*/  SYNCS.PHASECHK.TRANS64.TRYWAIT P1, [UR21+0x98], R5 ;  /* 0x00009805ff0075a7 */ /* 0x000e640008021115 */
[----:B-1----:R-:W-:Y:S05]  /*47f0*/  @!P1 BRA `(.L_x_79) ;  /* 0x0000005400d49947 */ /* 0x002fea0003800000 */
.L_x_78:
[----:B------:R-:W-:Y:S05]  /*4800*/  BRA.U !UP6, `(.L_x_80) ;  /* 0x000000010e387547 */ /* 0x000fea000b800000 */
[----:B------:R-:W-:Y:S01]  /*4810*/  UPLOP3.LUT UP1, UPT, UPT, UPT, UP5, 0x80, 0x8 ;  /* 0x000000000008789c */ /* 0x000fe20003f2f050 */
[----:B-1----:R-:W-:Y:S01]  /*4820*/  HFMA2 R0, -RZ, RZ, 0, 5.9604644775390625e-08 ;  /* 0x00000001ff007431 */ /* 0x002fe200000001ff */
[----:B------:R-:W1:Y:S01]  /*4830*/  LDCU.64 UR8, c[0x0][0x358] ;  /* 0x00006b00ff0877ac */ /* 0x000e620008000a00 */
[----:B------:R-:W-:Y:S03]  /*4840*/  IMAD.MOV.U32 R85, RZ, RZ, 0x1 ;  /* 0x00000001ff557424 */ /* 0x000fe600078e00ff */
[----:B------:R-:W-:Y:S05]  /*4850*/  PLOP3.LUT P1, PT, PT, PT, UP1, 0x80, 0x8 ;  /* 0x000000000008781c */ /* 0x000fea0003f2f018 */
[----:B------:R-:W2:Y:S01]  /*4860*/  @UP1 LDCU.64 UR4, c[0x0][0x888] ;  /* 0x00011100ff0417ac */ /* 0x000ea20008000a00 */
[----:B------:R-:W-:Y:S07]  /*4870*/  @UP1 UIMAD UR6, UR36, UR38, URZ ;  /* 0x00000026240612a4 */ /* 0x000fee000f8e02ff */
[----:B------:R-:W-:Y:S01]  /*4880*/  @!P1 PRMT R85, R0, 0x7610, R85 ;  /* 0x0000761000559816 */ /* 0x000fe20000000055 */
[----:B--2---:R-:W-:Y:S06]  /*4890*/  @UP1 UIMAD.WIDE UR4, UR6, 0x4, UR4 ;  /* 0x00000004060418a5 */ /* 0x004fec000f8e0204 */
[----:B------:R-:W-:Y:S01]  /*48a0*/  IMAD.U32 R6, RZ, RZ, UR4 ;  /* 0x00000004ff067e24 */ /* 0x000fe2000f8e00ff */
[----:B------:R-:W-:Y:S04]  /*48b0*/  MOV R7, UR5 ;  /* 0x0000000500077c02 */ /* 0x000fe80008000f00 */
[----:B------:R-:W2:Y:S01]  /*48c0*/  @!UP1 LDCU UR4, c[0x0][0x880] ;  /* 0x00011000ff0497ac */ /* 0x000ea20008000800 */
[----:B-1---5:R4:W5:Y:S02]  /*48d0*/  @P1 LDG.E R41, desc[UR8][R6.64] ;  /* 0x0000000806291981 */ /* 0x022964000c1e1900 */
[----:B--2-4-:R-:W-:Y:S07]  /*48e0*/  @!P1 IMAD.U32 R41, RZ, RZ, UR4 ;  /* 0x00000004ff299e24 */ /* 0x014fee000f8e00ff */
.L_x_80:
[----:B-----5:R-:W-:Y:S01]  /*48f0*/  @!P0 FSETP.EQ.AND P2, PT, R41, RZ, PT ;  /* 0x000000ff2900820b */ /* 0x020fe20003f42000 */
[----:B------:R-:W-:Y:S01]  /*4900*/  @!UPT UIADD3 URZ, UPT, UPT, URZ, URZ, URZ ;  /* 0x000000fffffff290 */ /* 0x000fe2000fffe0ff */
[----:B------:R-:W-:Y:S11]  /*4910*/  @!P0 BRA `(.L_x_81) ;  /* 0x0000000000148947 */ /* 0x000ff60003800000 */
[----:B------:R-:W-:Y:S02]  /*4920*/  LOP3.LUT P0, RZ, R85, 0xff, RZ, 0xc0, !PT ;  /* 0x000000ff55ff7812 */ /* 0x000fe4000780c0ff */
[----:B------:R-:W-:Y:S04]  /*4930*/  PLOP3.LUT P2, PT, PT, PT, UP1, 0x80, 0x8 ;  /* 0x000000000008781c */ /* 0x000fe80003f4f018 */
[----:B------:R-:W-:Y:S07]  /*4940*/  PLOP3.LUT P2, PT, P2, PT, PT, 0x8, 0x80 ;  /* 0x000000000080781c */ /* 0x000fee000174e170 */
[----:B------:R-:W-:Y:S11]  /*4950*/  @P0 FSETP.EQ.AND P2, PT, R41, RZ, PT ;  /* 0x000000ff2900020b */ /* 0x000ff60003f42000 */
[----:B------:R-:W-:Y:S02]  /*4960*/  @!UPT UIADD3 URZ, UPT, UPT, URZ, URZ, URZ ;  /* 0x000000fffffff290 */ /* 0x000fe4000fffe0ff */
.L_x_81:
[----:B------:R-:W2:Y:S01]  /*4970*/  SYNCS.PHASECHK.TRANS64.TRYWAIT P0, [UR21+0x70], R4 ;  /* 0x00007004ff0075a7 */ /* 0x000ea20008001115 */
[----:B------:R-:W-:Y:S04]  /*4980*/  ELECT P1, URZ, PT ;  /* 0x0000000000ff782f */ /* 0x000fe80003820000 */
[----:B------:R-:W-:Y:S01]  /*4990*/  PLOP3.LUT P1, PT, P2, P1, PT, 0xf2, 0x2f ;  /* 0x00000000002f781c */ /* 0x000fe20001723e72 */
[----:B------:R-:W-:Y:S01]  /*49a0*/  @!UPT UIADD3 URZ, UPT, UPT, URZ, URZ, URZ ;  /* 0x000000fffffff290 */ /* 0x000fe2000fffe0ff */
[----:B--2---:R-:W-:Y:S11]  /*49b0*/  @!P0 BRA `(.L_x_82) ;  /* 0x00000054007c8947 */ /* 0x004ff60003800000 */
.L_x_165:
[----:B------:R-:W-:Y:S01]  /*49c0*/  @!P1 IADD3 R2, P0, PT, R12, 0x580, RZ ;  /* 0x000005800c029810 */ /* 0x000fe20007f1e0ff */
[----:B------:R-:W-:Y:S01]  /*49d0*/  VOTEU.ALL UP0, P1 ;  /* 0x0000000000ff7886 */ /* 0x000fe20000800000 */
[----:B------:R-:W-:Y:S01]  /*49e0*/  UMOV UR6, 0x0 ;  /* 0x0000000000067882 */ /* 0x000fe20000000000 */
[----:B------:R-:W-:Y:S01]  /*49f0*/  UMOV UR7, 0x10000000 ;  /* 0x1000000000077882 */ /* 0x000fe20000000000 */
[----:B------:R-:W-:Y:S01]  /*4a00*/  @!P1 R2UR UR5, R2 ;  /* 0x00000000020592ca */ /* 0x000fe200000e0000 */
[----:B-1----:R-:W-:Y:S01]  /*4a10*/  @!P1 IMAD.X R0, RZ, RZ, R13, P0 ;  /* 0x000000ffff009224 */ /* 0x002fe200000e060d */
[----:B------:R-:W-:Y:S01]  /*4a20*/  @!UP0 UIADD3 UR32, UPT, UPT, UR21, 0x200, URZ ;  /* 0x0000020015208890 */ /* 0x000fe2000fffe0ff */
[----:B------:R-:W-:Y:S03]  /*4a30*/  VOTEU.ALL UP0, P1 ;  /* 0x0000000000ff7886 */ /* 0x000fe60000800000 */
[----:B------:R-:W-:Y:S01]  /*4a40*/  @!P1 R2UR UR4, R0 ;  /* 0x00000000000492ca */ /* 0x000fe200000e0000 */
[----:B------:R-:W-:Y:S06]  /*4a50*/  @!P1 IMAD.MOV.U32 R0, RZ, RZ, 0x1000 ;  /* 0x00001000ff009424 */ /* 0x000fec00078e00ff */
[----:B------:R-:W-:Y:S06]  /*4a60*/  IMAD.U32 R6, RZ, RZ, UR5 ;  /* 0x00000005ff067e24 */ /* 0x000fec000f8e00ff */
[----:B------:R-:W-:Y:S01]  /*4a70*/  IMAD.U32 R7, RZ, RZ, UR4 ;  /* 0x00000004ff077e24 */ /* 0x000fe2000f8e00ff */
[----:B------:R-:W-:Y:S04]  /*4a80*/  @!P1 R2UR UR4, R6 ;  /* 0x00000000060492ca */ /* 0x000fe800000e0000 */
[----:B------:R-:W-:Y:S11]  /*4a90*/  @!P1 R2UR UR5, R7 ;  /* 0x00000000070592ca */ /* 0x000ff600000e0000 */
[----:B------:R-:W-:Y:S02]  /*4aa0*/  @!UPT UIADD3 URZ, UPT, UPT, URZ, URZ, URZ ;  /* 0x000000fffffff290 */ /* 0x000fe4000fffe0ff */
[----:B------:R1:W-:Y:S01]  /*4ab0*/  @!UP0 UTMALDG.3D [UR32], [UR4], desc[UR6] ;  /* 0x00000620040085b4 */ /* 0x0003e20008011000 */
[----:B------:R1:W-:Y:S01]  /*4ac0*/  @!P1 SYNCS.ARRIVE.TRANS64.RED.A0TR RZ, [UR21+0x50], R0 ;  /* 0x00005000ffff99a7 */ /* 0x0003e20008300415 */
[----:B------:R-:W-:Y:S01]  /*4ad0*/  SYNCS.ARRIVE.TRANS64.RED.A1T0 RZ, [UR50], RZ ;  /* 0x000000ffffff79a7 */ /* 0x000fe20008100432 */
[----:B------:R-:W2:Y:S02]  /*4ae0*/  SYNCS.PHASECHK.TRANS64.TRYWAIT P0, [UR21+0x78], R4 ;  /* 0x00007804ff0075a7 */ /* 0x000ea40008001115 */
[----:B-12---:R-:W-:Y:S05]  /*4af0*/  @!P0 BRA `(.L_x_83) ;  /* 0x0000005400448947 */ /* 0x006fea0003800000 */
.L_x_167:
[----:B------:R-:W-:Y:S01]  /*4b00*/  @!P1 IADD3 R2, P0, PT, R12, 0x580, RZ ;  /* 0x000005800c029810 */ /* 0x000fe20007f1e0ff */
[----:B------:R-:W-:Y:S01]  /*4b10*/  VOTEU.ALL UP0, P1 ;  /* 0x0000000000ff7886 */ /* 0x000fe20000800000 */
[----:B------:R-:W-:Y:S01]  /*4b20*/  UMOV UR6, 0x0 ;  /* 0x0000000000067882 */ /* 0x000fe20000000000 */
[----:B------:R-:W-:Y:S01]  /*4b30*/  UMOV UR7, 0x10000000 ;  /* 0x1000000000077882 */ /* 0x000fe20000000000 */
[----:B------:R-:W-:Y:S01]  /*4b40*/  @!P1 R2UR UR5, R2 ;  /* 0x00000000020592ca */ /* 0x000fe200000e0000 */
[----:B------:R-:W-:Y:S01]  /*4b50*/  @!P1 IMAD.X R0, RZ, RZ, R13, P0 ;  /* 0x000000ffff009224 */ /* 0x000fe200000e060d */
[----:B------:R-:W-:Y:S02]  /*4b60*/  @!UP0 UIADD3 UR26, UPT, UPT, UR34, 0x40, URZ ;  /* 0x00000040221a8890 */ /* 0x000fe4000fffe0ff */
[----:B------:R-:W-:Y:S02]  /*4b70*/  @!UP0 UIADD3 UR24, UPT, UPT, UR21, 0x1200, URZ ;  /* 0x0000120015188890 */ /* 0x000fe4000fffe0ff */
[----:B------:R-:W-:Y:S01]  /*4b80*/  @!P1 R2UR UR4, R0 ;  /* 0x00000000000492ca */ /* 0x000fe200000e0000 */
[----:B------:R-:W-:Y:S01]  /*4b90*/  VOTEU.ALL UP0, P1 ;  /* 0x0000000000ff7886 */ /* 0x000fe20000800000 */
[----:B------:R-:W-:Y:S01]  /*4ba0*/  @!P1 IMAD.MOV.U32 R0, RZ, RZ, 0x1000 ;  /* 0x00001000ff009424 */ /* 0x000fe200078e00ff */
[----:B------:R-:W-:Y:S01]  /*4bb0*/  UMOV UR27, UR35 ;  /* 0x00000023001b7c82 */ /* 0x000fe20008000000 */
[----:B------:R-:W-:Y:S03]  /*4bc0*/  UMOV UR28, UR36 ;  /* 0x00000024001c7c82 */ /* 0x000fe60008000000 */
        /* <DEDUP_REMOVED lines=8> */
[----:B------:R-:W4:Y:S02]  /*4c50*/  SYNCS.PHASECHK.TRANS64.TRYWAIT P0, [UR21+0x80], R4 ;  /* 0x00008004ff0075a7 */ /* 0x000f240008001115 */
[----:B--2-4-:R-:W-:Y:S05]  /*4c60*/  @!P0 BRA `(.L_x_84) ;  /* 0x0000005400008947 */ /* 0x014fea0003800000 */
.L_x_169:
[----:B------:R-:W-:Y:S01]  /*4c70*/  @!P1 IADD3 R2, P0, PT, R12, 0x580, RZ ;  /* 0x000005800c029810 */ /* 0x000fe20007f1e0ff */
[----:B------:R-:W-:Y:S01]  /*4c80*/  VOTEU.ALL UP0, P1 ;  /* 0x0000000000ff7886 */ /* 0x000fe20000800000 */
[----:B------:R-:W-:Y:S01]  /*4c90*/  UMOV UR6, 0x0 ;  /* 0x0000000000067882 */ /* 0x000fe20000000000 */
[----:B------:R-:W-:Y:S01]  /*4ca0*/  UMOV UR7, 0x10000000 ;  /* 0x1000000000077882 */ /* 0x000fe20000000000 */
[----:B------:R-:W-:Y:S01]  /*4cb0*/  @!P1 R2UR UR5, R2 ;  /* 0x00000000020592ca */ /* 0x000fe200000e0000 */
[----:B------:R-:W-:Y:S01]  /*4cc0*/  @!P1 IMAD.X R0, RZ, RZ, R13, P0 ;  /* 0x000000ffff009224 */ /* 0x000fe200000e060d */
[----:B------:R-:W-:Y:S01]  /*4cd0*/  @!UP0 UIADD3 UR18, UPT, UPT, UR34, 0x80, URZ ;  /* 0x0000008022128890 */ /* 0x000fe2000fffe0ff */
[----:B------:R-:W-:Y:S01]  /*4ce0*/  VIADD R10, R10, 0x1 ;  /* 0x000000010a0a7836 */ /* 0x000fe20000000000 */
        /* <DEDUP_REMOVED lines=16> */
.L_x_171:
[----:B------:R-:W-:Y:S01]  /*4df0*/  @!P1 IADD3 R2, P0, PT, R12, 0x580, RZ ;  /* 0x000005800c029810 */ /* 0x000fe20007f1e0ff */
[----:B------:R-:W-:Y:S01]  /*4e00*/  VOTEU.ALL UP0, P1 ;  /* 0x0000000000ff7886 */ /* 0x000fe20000800000 */
[----:B------:R-:W-:Y:S01]  /*4e10*/  UMOV UR6, 0x0 ;  /* 0x0000000000067882 */ /* 0x000fe20000000000 */
[----:B------:R-:W-:Y:S01]  /*4e20*/  UMOV UR7, 0x10000000 ;  /* 0x1000000000077882 */ /* 0x000fe20000000000 */
[----:B------:R-:W-:Y:S01]  /*4e30*/  @!P1 R2UR UR5, R2 ;  /* 0x00000000020592ca */ /* 0x000fe200000e0000 */
[----:B------:R-:W-:Y:S01]  /*4e40*/  @!P1 IMAD.X R0, RZ, RZ, R13, P0 ;  /* 0x000000ffff009224 */ /* 0x000fe200000e060d */
[----:B------:R-:W-:Y:S01]  /*4e50*/  @!UP0 UIADD3 UR10, UPT, UPT, UR34, 0xc0, URZ ;  /* 0x000000c0220a8890 */ /* 0x000fe2000fffe0ff */
[----:B------:R-:W-:Y:S01]  /*4e60*/  R2UR UR16, R87 ;  /* 0x00000000571072ca */ /* 0x000fe200000e0000 */
[----:B------:R-:W-:Y:S01]  /*4e70*/  @!UP0 UIADD3 UR8, UPT, UPT, UR21, 0x3200, URZ ;  /* 0x0000320015088890 */ /* 0x000fe2000fffe0ff */
[----:B------:R-:W-:Y:S01]  /*4e80*/  ISETP.NE.AND P0, PT, R10, 0x2, PT ;  /* 0x000000020a00780c */ /* 0x000fe20003f05270 */
[----:B------:R-:W-:Y:S01]  /*4e90*/  @!UP0 UIADD3 UR9, UPT, UPT, UR21, 0x68, URZ ;  /* 0x0000006815098890 */ /* 0x000fe2000fffe0ff */
[----:B------:R-:W-:Y:S01]  /*4ea0*/  @!P1 R2UR UR4, R0 ;  /* 0x00000000000492ca */ /* 0x000fe200000e0000 */
[----:B------:R-:W-:Y:S01]  /*4eb0*/  VOTEU.ALL UP0, P1 ;  /* 0x0000000000ff7886 */ /* 0x000fe20000800000 */
[----:B------:R-:W-:Y:S01]  /*4ec0*/  UMOV UR11, UR35 ;  /* 0x00000023000b7c82 */ /* 0x000fe20008000000 */
[----:B------:R-:W-:Y:S01]  /*4ed0*/  UMOV UR12, UR36 ;  /* 0x00000024000c7c82 */ /* 0x000fe20008000000 */
[----:B------:R-:W-:Y:S01]  /*4ee0*/  SEL R0, RZ, 0x1, P0 ;  /* 0x00000001ff007807 */ /* 0x000fe20000000000 */
[----:B------:R-:W-:Y:S01]  /*4ef0*/  UIADD3 UR31, UPT, UPT, UR13, UR59, URZ ;  /* 0x0000003b0d1f7290 */ /* 0x000fe2000fffe0ff */
[----:B-1----:R-:W-:Y:S01]  /*4f00*/  IMAD.U32 R4, RZ, RZ, UR5 ;  /* 0x00000005ff047e24 */ /* 0x002fe2000f8e00ff */
[----:B------:R-:W-:Y:S01]  /*4f10*/  LOP3.LUT R11, R11, 0x1, RZ, 0x3c, !PT ;  /* 0x000000010b0b7812 */ /* 0x000fe200078e3cff */
[----:B------:R-:W-:Y:S01]  /*4f20*/  UMOV UR36, UR29 ;  /* 0x0000001d00247c82 */ /* 0x000fe20008000000 */
[----:B------:R-:W-:Y:S01]  /*4f30*/  LOP3.LUT R9, R9, R0, RZ, 0x3c, !PT ;  /* 0x0000000009097212 */ /* 0x000fe200078e3cff */
[----:B------:R-:W-:Y:S01]  /*4f40*/  UIADD3 UR30, UPT, UPT, UR14, UR16, URZ ;  /* 0x000000100e1e7290 */ /* 0x000fe2000fffe0ff */
[----:B------:R-:W-:Y:S01]  /*4f50*/  SEL R10, R10, RZ, P0 ;  /* 0x000000ff0a0a7207 */ /* 0x000fe20000000000 */
[----:B------:R-:W-:Y:S01]  /*4f60*/  UPLOP3.LUT UP4, UPT, UPT, UPT, UPT, 0x80, 0x8 ;  /* 0x000000000008789c */ /* 0x000fe20003f8f070 */
[----:B------:R-:W-:Y:S01]  /*4f70*/  IMAD.U32 R5, RZ, RZ, UR4 ;  /* 0x00000004ff057e24 */ /* 0x000fe2000f8e00ff */
[----:B------:R-:W-:Y:S04]  /*4f80*/  @!P1 R2UR UR4, R4 ;  /* 0x00000000040492ca */ /* 0x000fe800000e0000 */
[----:B------:R-:W-:Y:S11]  /*4f90*/  @!P1 R2UR UR5, R5 ;  /* 0x00000000050592ca */ /* 0x000ff600000e0000 */
[----:B------:R-:W-:Y:S02]  /*4fa0*/  @!UPT UIADD3 URZ, UPT, UPT, URZ, URZ, URZ ;  /* 0x000000fffffff290 */ /* 0x000fe4000fffe0ff */
[----:B------:R1:W-:Y:S01]  /*4fb0*/  @!UP0 UTMALDG.3D [UR8], [UR4], desc[UR6] ;  /* 0x00000608040085b4 */ /* 0x0003e20008011000 */
[----:B------:R1:W-:Y:S01]  /*4fc0*/  @!P1 SYNCS.ARRIVE.TRANS64.RED.A0TR RZ, [UR21+0x68], R3 ;  /* 0x00006803ffff99a7 */ /* 0x0003e20008300415 */
[----:B------:R-:W-:Y:S01]  /*4fd0*/  SYNCS.ARRIVE.TRANS64.RED.A1T0 RZ, [UR43], RZ ;  /* 0x000000ffffff79a7 */ /* 0x000fe2000810042b */
[----:B------:R-:W-:Y:S05]  /*4fe0*/  BRA.U UP2, `(.L_x_86) ;  /* 0xfffffff1025c7547 */ /* 0x000fea000b83ffff */
[----:B-1----:R-:W-:-:S04]  /*4ff0*/  SHF.L.U32 R3, R11, 0x1f, RZ ;  /* 0x0000001f0b037819 */ /* 0x002fc800000006ff */
[----:B------:R-:W1:Y:S02]  /*5000*/  SYNCS.PHASECHK.TRANS64.TRYWAIT P0, [UR21+0x70], R3 ;  /* 0x00007003ff0075a7 */ /* 0x000e640008001115 */
[----:B-1----:R-:W-:Y:S05]  /*5010*/  @!P0 BRA `(.L_x_87) ;  /* 0x0000005000448947 */ /* 0x002fea0003800000 */
.L_x_173:
[----:B------:R-:W2:Y:S02]  /*5020*/  SYNCS.PHASECHK.TRANS64.TRYWAIT P0, [UR21+0x78], R3 ;  /* 0x00007803ff0075a7 */ /* 0x000ea40008001115 */
[----:B--2---:R-:W-:Y:S05]  /*5030*/  @!P0 BRA `(.L_x_88) ;  /* 0x0000005000548947 */ /* 0x004fea0003800000 */
.L_x_175:
[----:B------:R-:W2:Y:S02]  /*5040*/  SYNCS.PHASECHK.TRANS64.TRYWAIT P0, [UR21+0x80], R3 ;  /* 0x00008003ff0075a7 */ /* 0x000ea40008001115 */
[----:B--2---:R-:W-:Y:S05]  /*5050*/  @!P0 BRA `(.L_x_89) ;  /* 0x0000005000648947 */ /* 0x004fea0003800000 */
.L_x_177:
[----:B-1----:R-:W-:-:S07]  /*5060*/  MOV R0, UR21 ;  /* 0x0000001500007c02 */ /* 0x002fce0008000f00 */
.L_x_90:
[----:B-1----:R-:W-:-:S04]  /*5070*/  SHF.L.U32 R3, R11, 0x1f, RZ ;  /* 0x0000001f0b037819 */ /* 0x002fc800000006ff */
[----:B------:R1:W2:Y:S03]  /*5080*/  SYNCS.PHASECHK.TRANS64.TRYWAIT P0, [R0+URZ+0x88], R3 ;  /* 0x00008803000075a7 */ /* 0x0002a600080011ff */
[----:B--2---:R-:W-:Y:S05]  /*5090*/  @!P0 NANOSLEEP.SYNCS 0x989680 ;  /* 0x009896800000895d */ /* 0x004fea0003900000 */
[----:B------:R-:W2:Y:S02]  /*50a0*/  @!P0 SYNCS.PHASECHK.TRANS64 P0, [R0+URZ+0x88], R3 ;  /* 0x00008803000085a7 */ /* 0x000ea400080010ff */
[----:B--23--:R-:W-:Y:S05]  /*50b0*/  @P0 EXIT ;  /* 0x000000000000094d */ /* 0x00cfea0003800000 */
[----:B------:R-:W-:Y:S05]  /*50c0*/  BRA `(.L_x_90) ;  /* 0xfffffffc00e87947 */ /* 0x000fea000383ffff */
.L_x_75:
[----:B------:R-:W-:-:S06]  /*50d0*/  UISETP.GE.AND UP0, UPT, UR18, 0x4, UPT ;  /* 0x000000041200788c */ /* 0x000fcc000bf06270 */
[----:B------:R-:W-:-:S13]  /*50e0*/  PLOP3.LUT P0, PT, PT, PT, UP0, 0x80, 0x8 ;  /* 0x000000000008781c */ /* 0x000fda0003f0f008 */
[----:B-1----:R-:W-:Y:S05]  /*50f0*/  @!P0 EXIT ;  /* 0x000000000000894d */ /* 0x002fea0003800000 */
[----:B------:R-:W1:Y:S08]  /*5100*/  S2UR UR4, SR_CgaCtaId ;  /* 0x00000000000479c3 */ /* 0x000e700000008800 */
[----:B------:R-:W-:Y:S01]  /*5110*/  BAR.SYNC.DEFER_BLOCKING 0x6, 0xa0 ;  /* 0x0182800000007b1d */ /* 0x000fe20000010000 */
[C---:B------:R-:W-:Y:S01]  /*5120*/  IMAD.SHL.U32 R7, R95.reuse, 0x40, RZ ;  /* 0x000000405f077824 */ /* 0x040fe200078e00ff */
[C---:B------:R-:W-:Y:S01]  /*5130*/  LOP3.LUT R97, R95.reuse, 0x60, RZ, 0xc0, !PT ;  /* 0x000000605f617812 */ /* 0x040fe200078ec0ff */
[----:B------:R-:W-:-:S02]  /*5140*/  IMAD.SHL.U32 R4, R95, 0x20, RZ ;  /* 0x000000205f047824 */ /* 0x000fc400078e00ff */
[----:B------:R-:W-:Y:S02]  /*5150*/  HFMA2 R36, -RZ, RZ, 0, 0 ;  /* 0x00000000ff247431 */ /* 0x000fe400000001ff */
[----:B------:R-:W-:Y:S01]  /*5160*/  IMAD.SHL.U32 R6, R95, 0x2, RZ ;  /* 0x000000025f067824 */ /* 0x000fe200078e00ff */
[----:B------:R-:W-:Y:S01]  /*5170*/  UMOV UR44, 0x400 ;  /* 0x00000400002c7882 */ /* 0x000fe20000000000 */
[----:B------:R-:W2:Y:S01]  /*5180*/  LDC.64 R82, c[0x0][0x8b0] ;  /* 0x00022c00ff527b82 */ /* 0x000ea20000000a00 */
[----:B------:R-:W-:Y:S01]  /*5190*/  LOP3.LUT R5, R7, 0x180, RZ, 0xc0, !PT ;  /* 0x0000018007057812 */ /* 0x000fe200078ec0ff */
[----:B------:R-:W-:Y:S01]  /*51a0*/  IMAD.U32 R37, R95, 0x10000, RZ ;  /* 0x000100005f257824 */ /* 0x000fe200078e00ff */
[----:B------:R-:W-:Y:S01]  /*51b0*/  LOP3.LUT R4, R4, 0xc00, RZ, 0xc0, !PT ;  /* 0x00000c0004047812 */ /* 0x000fe200078ec0ff */
[----:B------:R-:W-:Y:S01]  /*51c0*/  IMAD.MOV.U32 R94, RZ, RZ, RZ ;  /* 0x000000ffff5e7224 */ /* 0x000fe200078e00ff */
[----:B------:R-:W-:Y:S01]  /*51d0*/  LOP3.LUT R6, R5, 0x20, R6, 0xf8, !PT ;  /* 0x0000002005067812 */ /* 0x000fe200078ef806 */
[----:B------:R-:W-:Y:S01]  /*51e0*/  IMAD.SHL.U32 R5, R95, 0x8, RZ ;  /* 0x000000085f057824 */ /* 0x000fe200078e00ff */
[----:B------:R-:W-:Y:S01]  /*51f0*/  LOP3.LUT R4, R4, 0x40, R7, 0xf8, !PT ;  /* 0x0000004004047812 */ /* 0x000fe200078ef807 */
[----:B------:R-:W3:Y:S01]  /*5200*/  LDC.64 R80, c[0x0][0x8a8] ;  /* 0x00022a00ff507b82 */ /* 0x000ee20000000a00 */
[----:B------:R-:W-:Y:S01]  /*5210*/  LOP3.LUT R37, R37, 0x600000, RZ, 0xc0, !PT ;  /* 0x0060000025257812 */ /* 0x000fe200078ec0ff */
[----:B------:R-:W-:Y:S01]  /*5220*/  IMAD.MOV.U32 R89, RZ, RZ, RZ ;  /* 0x000000ffff597224 */ /* 0x000fe200078e00ff */
[----:B------:R-:W-:-:S02]  /*5230*/  LOP3.LUT R95, R95, 0x2, RZ, 0xc0, !PT ;  /* 0x000000025f5f7812 */ /* 0x000fc400078ec0ff */
[----:B------:R-:W-:Y:S02]  /*5240*/  CS2R R92, SRZ ;  /* 0x00000000005c7805 */ /* 0x000fe4000001ff00 */
[----:B------:R-:W-:Y:S01]  /*5250*/  LOP3.LUT R5, R6, 0x30, R5, 0x78, !PT ;  /* 0x0000003006057812 */ /* 0x000fe200078e7805 */
[----:B------:R-:W4:Y:S01]  /*5260*/  LDCU UR57, c[0x0][0x370] ;  /* 0x00006e00ff3977ac */ /* 0x000f220008000800 */
[----:B------:R-:W-:Y:S01]  /*5270*/  LOP3.LUT R4, R4, 0x200, R7, 0xf8, !PT ;  /* 0x0000020004047812 */ /* 0x000fe200078ef807 */
[----:B------:R-:W-:Y:S01]  /*5280*/  IMAD.MOV R90, RZ, RZ, -R95 ;  /* 0x000000ffff5a7224 */ /* 0x000fe200078e0a5f */
[----:B------:R-:W-:Y:S01]  /*5290*/  MOV R91, RZ ;  /* 0x000000ff005b7202 */ /* 0x000fe20000000f00 */
[----:B-1----:R-:W-:Y:S01]  /*52a0*/  ULEA UR44, UR4, UR44, 0x18 ;  /* 0x0000002c042c7291 */ /* 0x002fe2000f8ec0ff */
[----:B------:R-:W-:Y:S01]  /*52b0*/  LOP3.LUT R84, R4, R5, RZ, 0xfc, !PT ;  /* 0x0000000504547212 */ /* 0x000fe200078efcff */
[----:B------:R-:W1:Y:S02]  /*52c0*/  LDCU.64 UR62, c[0x0][0x348] ;  /* 0x00006900ff3e77ac */ /* 0x000e640008000a00 */
[----:B------:R-:W-:-:S02]  /*52d0*/  UIADD3 UR4, UPT, UPT, UR44, 0x4200, URZ ;  /* 0x000042002c047890 */ /* 0x000fc4000fffe0ff */
[----:B------:R-:W-:-:S03]  /*52e0*/  UIADD3 UR5, UPT, UPT, UR44, 0x200, URZ ;  /* 0x000002002c057890 */ /* 0x000fc6000fffe0ff */
[----:B------:R-:W4:Y:S01]  /*52f0*/  LDS R0, [UR44+0x150] ;  /* 0x0001502cff007984 */ /* 0x000f220008000800 */
[----:B------:R-:W1:Y:S01]  /*5300*/  LDCU UR43, c[0x0][0xb0c] ;  /* 0x00016180ff2b77ac */ /* 0x000e620008000800 */
[----:B------:R-:W-:Y:S02]  /*5310*/  IMAD.U32 R96, RZ, RZ, UR4 ;  /* 0x00000004ff607e24 */ /* 0x000fe4000f8e00ff */
[----:B------:R-:W-:Y:S01]  /*5320*/  IMAD.U32 R98, RZ, RZ, UR5 ;  /* 0x00000005ff627e24 */ /* 0x000fe2000f8e00ff */
[----:B------:R-:W1:Y:S01]  /*5330*/  LDCU UR39, c[0x0][0xb30] ;  /* 0x00016600ff2777ac */ /* 0x000e620008000800 */
[----:B------:R-:W1:Y:S01]  /*5340*/  LDCU.64 UR46, c[0x0][0x888] ;  /* 0x00011100ff2e77ac */ /* 0x000e620008000a00 */
[----:B------:R-:W1:Y:S01]  /*5350*/  LDCU.64 UR40, c[0x0][0xb28] ;  /* 0x00016500ff2877ac */ /* 0x000e620008000a00 */
[----:B------:R-:W1:Y:S01]  /*5360*/  LDCU.64 UR60, c[0x0][0x890] ;  /* 0x00011200ff3c77ac */ /* 0x000e620008000a00 */
[----:B------:R-:W1:Y:S01]  /*5370*/  LDCU.128 UR52, c[0x0][0xb10] ;  /* 0x00016200ff3477ac */ /* 0x000e620008000c00 */
[----:B------:R-:W1:Y:S02]  /*5380*/  LDCU UR56, c[0x0][0x374] ;  /* 0x00006e80ff3877ac */ /* 0x000e640008000800 */
[----:B-1234-:R-:W-:-:S07]  /*5390*/  IMAD.IADD R37, R0, 0x1, R37 ;  /* 0x0000000100257824 */ /* 0x01efce00078e0225 */
.L_x_132:
[C---:B------:R-:W-:Y:S02]  /*53a0*/  LEA R3, R89.reuse, UR44, 0x3 ;  /* 0x0000002c59037c11 */ /* 0x040fe4000f8e18ff */
[----:B------:R-:W-:Y:S02]  /*53b0*/  SHF.L.U32 R0, R92, 0x1f, RZ ;  /* 0x0000001f5c007819 */ /* 0x000fe400000006ff */
[----:B------:R-:W-:Y:S02]  /*53c0*/  LEA R5, R89, UR44, 0x4 ;  /* 0x0000002c59057c11 */ /* 0x000fe4000f8e20ff */
[----:B-1----:R-:W1:Y:S02]  /*53d0*/  SYNCS.PHASECHK.TRANS64.TRYWAIT P0, [R3+URZ+0xa0], R0 ;  /* 0x0000a000030075a7 */ /* 0x002e6400080011ff */
[----:B-1----:R-:W-:Y:S05]  /*53e0*/  @!P0 BRA `(.L_x_91) ;  /* 0x0000004c00988947 */ /* 0x002fea0003800000 */
.L_x_178:
[----:B------:R-:W2:Y:S01]  /*53f0*/  LDS.128 R4, [R5+0x130] ;  /* 0x0001300005047984 */ /* 0x000ea20000000c00 */
[----:B------:R-:W-:Y:S01]  /*5400*/  UISETP.GE.AND UP0, UPT, UR42, 0x1, UPT ;  /* 0x000000012a00788c */ /* 0x000fe2000bf06270 */
[----:B------:R-:W-:Y:S01]  /*5410*/  @!PT LDS RZ, [RZ] ;  /* 0x00000000fffff984 */ /* 0x000fe20000000800 */
[----:B------:R-:W-:Y:S01]  /*5420*/  @!PT LDS RZ, [RZ] ;  /* 0x00000000fffff984 */ /* 0x000fe20000000800 */
[----:B------:R-:W-:Y:S01]  /*5430*/  @!PT LDS RZ, [RZ] ;  /* 0x00000000fffff984 */ /* 0x000fe20000000800 */
[----:B------:R-:W-:Y:S01]  /*5440*/  @!PT LDS RZ, [RZ] ;  /* 0x00000000fffff984 */ /* 0x000fe20000000800 */
[----:B------:R3:W-:Y:S06]  /*5450*/  MEMBAR.ALL.CTA ;  /* 0x0000000000007992 */ /* 0x0007ec0000008000 */
[----:B---3--:R-:W3:Y:S01]  /*5460*/  FENCE.VIEW.ASYNC.S ;  /* 0x00000000000073c6 */ /* 0x008ee20000000000 */
[----:B--2---:R-:W-:Y:S11]  /*5470*/  LOP3.LUT P0, RZ, R6, 0x1, RZ, 0xc0, !PT ;  /* 0x0000000106ff7812 */ /* 0x004ff6000780c0ff */
[----:B------:R-:W-:Y:S02]  /*5480*/  @!UPT UIADD3 URZ, UPT, UPT, URZ, URZ, URZ ;  /* 0x000000fffffff290 */ /* 0x000fe4000fffe0ff */
[----:B---3--:R-:W-:Y:S01]  /*5490*/  VOTEU.ANY UP1, P0 ;  /* 0x0000000000ff7886 */ /* 0x008fe20000020100 */
[----:B------:R-:W-:Y:S01]  /*54a0*/  PLOP3.LUT P0, PT, PT, PT, UP1, 0x80, 0x8 ;  /* 0x000000000008781c */ /* 0x000fe20003f0f018 */
[----:B------:R-:W-:Y:S11]  /*54b0*/  UP2UR UR45, UPR, URZ, 0x2 ;  /* 0x00000002ff2d7883 */ /* 0x000ff60008000000 */
[----:B------:R-:W-:Y:S01]  /*54c0*/  @!UPT UIADD3 URZ, UPT, UPT, URZ, URZ, URZ ;  /* 0x000000fffffff290 */ /* 0x000fe2000fffe0ff */
[----:B-1----:R-:W-:Y:S02]  /*54d0*/  @P0 SHF.R.U32.HI R0, RZ, 0x10, R5 ;  /* 0x00000010ff000819 */ /* 0x002fe40000011605 */
        /* <DEDUP_REMOVED lines=12> */
[----:B------:R-:W2:Y:S01]  /*55a0*/  LDCU UR12, c[0x0][0xb20] ;  /* 0x00016400ff0c77ac */ /* 0x000ea20008000800 */
[----:B------:R-:W-:Y:S02]  /*55b0*/  UIMAD.WIDE.U32 UR4, UR56, UR55, URZ ;  /* 0x00000037380472a5 */ /* 0x000fe4000f8e00ff */
[----:B------:R-:W-:Y:S02]  /*55c0*/  UIMAD.WIDE.U32 UR6, UR57, UR52, URZ ;  /* 0x00000034390672a5 */ /* 0x000fe4000f8e00ff */
[----:B------:R-:W-:Y:S02]  /*55d0*/  UISETP.NE.AND UP0, UPT, UR54, 0x1, UPT ;  /* 0x000000013600788c */ /* 0x000fe4000bf05270 */
[----:B------:R-:W-:Y:S02]  /*55e0*/  UIMAD.WIDE.U32 UR8, UR37, UR55, URZ ;  /* 0x00000037250872a5 */ /* 0x000fe4000f8e00ff */
[----:B------:R-:W-:Y:S02]  /*55f0*/  UIMAD.WIDE.U32 UR10, UR38, UR52, URZ ;  /* 0x00000034260a72a5 */ /* 0x000fe4000f8e00ff */
[----:B------:R-:W-:Y:S02]  /*5600*/  UISETP.NE.AND UP1, UPT, UR43, 0x1, UPT ;  /* 0x000000012b00788c */ /* 0x000fe4000bf25270 */
[----:B------:R-:W-:Y:S01]  /*5610*/  UISETP.NE.AND UP2, UPT, UR42, 0x1, UPT ;  /* 0x000000012a00788c */ /* 0x000fe2000bf45270 */
[----:B------:R-:W-:Y:S02]  /*5620*/  UMOV UR4, UR5 ;  /* 0x0000000500047c82 */ /* 0x000fe40008000000 */
[----:B--2---:R-:W-:Y:S03]  /*5630*/  USHF.R.U32.HI UR5, URZ, UR12, UR4 ;  /* 0x0000000cff057299 */ /* 0x004fe60008011604 */
[----:B------:R-:W-:Y:S02]  /*5640*/  UMOV UR4, UR7 ;  /* 0x0000000700047c82 */ /* 0x000fe40008000000 */
[----:B------:R-:W-:Y:S02]  /*5650*/  USHF.R.U32.HI UR7, URZ, UR53, UR4 ;  /* 0x00000035ff077299 */ /* 0x000fe40008011604 */
[----:B------:R-:W-:Y:S02]  /*5660*/  USEL UR4, UR56, UR5, !UP0 ;  /* 0x0000000538047287 */ /* 0x000fe4000c000000 */
[----:B------:R-:W-:Y:S01]  /*5670*/  USEL UR7, UR57, UR7, !UP1 ;  /* 0x0000000739077287 */ /* 0x000fe2000c800000 */
[----:B------:R-:W-:Y:S01]  /*5680*/  UMOV UR5, UR9 ;  /* 0x0000000900057c82 */ /* 0x000fe20008000000 */
[----:B------:R-:W-:Y:S02]  /*5690*/  UIMAD.WIDE.U32 UR8, UR4, UR40, URZ ;  /* 0x00000028040872a5 */ /* 0x000fe4000f8e00ff */
[----:B------:R-:W-:Y:S03]  /*56a0*/  USHF.R.U32.HI UR6, URZ, UR12, UR5 ;  /* 0x0000000cff067299 */ /* 0x000fe60008011605 */
[----:B------:R-:W-:Y:S01]  /*56b0*/  UMOV UR5, UR11 ;  /* 0x0000000b00057c82 */ /* 0x000fe20008000000 */
[----:B------:R-:W-:Y:S02]  /*56c0*/  UIMAD.WIDE.U32 UR10, UR7, UR40, URZ ;  /* 0x00000028070a72a5 */ /* 0x000fe4000f8e00ff */
[----:B------:R-:W-:Y:S02]  /*56d0*/  USHF.R.U32.HI UR12, URZ, UR53, UR5 ;  /* 0x00000035ff0c7299 */ /* 0x000fe40008011605 */
[----:B------:R-:W-:Y:S01]  /*56e0*/  USEL UR6, UR37, UR6, !UP0 ;  /* 0x0000000625067287 */ /* 0x000fe2000c000000 */
[----:B------:R-:W-:Y:S02]  /*56f0*/  UMOV UR5, UR9 ;  /* 0x0000000900057c82 */ /* 0x000fe40008000000 */
[----:B------:R-:W-:Y:S01]  /*5700*/  UMOV UR10, UR11 ;  /* 0x0000000b000a7c82 */ /* 0x000fe20008000000 */
[----:B------:R-:W-:Y:S02]  /*5710*/  @UP2 USHF.R.U32.HI UR4, URZ, UR41, UR5 ;  /* 0x00000029ff042299 */ /* 0x000fe40008011605 */
[----:B------:R-:W-:Y:S02]  /*5720*/  @UP2 USHF.R.U32.HI UR7, URZ, UR41, UR10 ;  /* 0x00000029ff072299 */ /* 0x000fe4000801160a */
[----:B------:R-:W-:Y:S02]  /*5730*/  UIMAD UR4, UR42, UR4, URZ ;  /* 0x000000042a0472a4 */ /* 0x000fe4000f8e02ff */
[----:B------:R-:W-:Y:S02]  /*5740*/  UIMAD.WIDE.U32 UR10, UR6, UR40, URZ ;  /* 0x00000028060a72a5 */ /* 0x000fe4000f8e00ff */
[----:B------:R-:W-:Y:S02]  /*5750*/  USEL UR5, UR38, UR12, !UP1 ;  /* 0x0000000c26057287 */ /* 0x000fe4000c800000 */
[----:B------:R-:W-:Y:S02]  /*5760*/  UIMAD UR8, UR42, UR7, URZ ;  /* 0x000000072a0872a4 */ /* 0x000fe4000f8e02ff */
[----:B------:R-:W-:Y:S03]  /*5770*/  UISETP.GE.AND UP0, UPT, UR6, UR4, UPT ;  /* 0x000000040600728c */ /* 0x000fe6000bf06270 */
[----:B------:R-:W-:Y:S01]  /*5780*/  UMOV UR4, UR11 ;  /* 0x0000000b00047c82 */ /* 0x000fe20008000000 */
[----:B------:R-:W-:Y:S02]  /*5790*/  UISETP.GE.OR UP0, UPT, UR5, UR8, UP0 ;  /* 0x000000080500728c */ /* 0x000fe40008706670 */
[----:B------:R-:W-:Y:S02]  /*57a0*/  USHF.R.U32.HI UR4, URZ, UR41, UR4 ;  /* 0x00000029ff047299 */ /* 0x000fe40008011604 */
[----:B------:R-:W-:Y:S02]  /*57b0*/  UIMAD.WIDE.U32 UR8, UR5, UR40, URZ ;  /* 0x00000028050872a5 */ /* 0x000fe4000f8e00ff */
[----:B------:R-:W-:Y:S02]  /*57c0*/  USEL UR11, UR6, UR4, !UP2 ;  /* 0x00000004060b7287 */ /* 0x000fe4000d000000 */
[----:B------:R-:W-:Y:S02]  /*57d0*/  UIADD3 UR8, UPT, UPT, -UR5, URZ, URZ ;  /* 0x000000ff05087290 */ /* 0x000fe4000fffe1ff */
[----:B------:R-:W-:Y:S01]  /*57e0*/  UIADD3 UR10, UPT, UPT, -UR11, URZ, URZ ;  /* 0x000000ff0b0a7290 */ /* 0x000fe2000fffe1ff */
[----:B------:R-:W-:Y:S01]  /*57f0*/  @!UP0 UMOV UR4, UR9 ;  /* 0x0000000900048c82 */ /* 0x000fe20008000000 */
[----:B------:R-:W-:Y:S02]  /*5800*/  UIADD3 UR9, UPT, UPT, -UR6, URZ, URZ ;  /* 0x000000ff06097290 */ /* 0x000fe4000fffe1ff */
[----:B------:R-:W-:Y:S02]  /*5810*/  @!UP0 USHF.R.U32.HI UR4, URZ, UR41, UR4 ;  /* 0x00000029ff048299 */ /* 0x000fe40008011604 */
[----:B------:R-:W-:Y:S02]  /*5820*/  UIMAD UR10, UR42, UR10, UR6 ;  /* 0x0000000a2a0a72a4 */ /* 0x000fe4000f8e0206 */
[----:B------:R-:W-:Y:S04]  /*5830*/  @!UP0 USEL UR4, UR5, UR4, !UP2 ;  /* 0x0000000405048287 */ /* 0x000fe8000d000000 */
[----:B------:R-:W-:Y:S02]  /*5840*/  @!UP0 UIMAD UR10, UR7, UR10, UR4 ;  /* 0x0000000a070a82a4 */ /* 0x000fe4000f8e0204 */
[----:B------:R-:W-:Y:S02]  /*5850*/  @!UP0 UIADD3 UR11, UPT, UPT, UR11, -UR4, URZ ;  /* 0x800000040b0b8290 */ /* 0x000fe4000fffe0ff */
[----:B------:R-:W-:Y:S02]  /*5860*/  UIMAD UR7, UR43, UR8, UR38 ;  /* 0x000000082b0772a4 */ /* 0x000fe4000f8e0226 */
[----:B------:R-:W-:Y:S02]  /*5870*/  @!UP0 UIMAD UR6, UR11, UR42, UR5 ;  /* 0x0000002a0b0682a4 */ /* 0x000fe4000f8e0205 */
[----:B------:R-:W-:Y:S01]  /*5880*/  UIMAD UR4, UR54, UR9, UR37 ;  /* 0x00000009360472a4 */ /* 0x000fe2000f8e0225 */
[----:B------:R-:W-:Y:S02]  /*5890*/  @!UP0 UMOV UR5, UR10 ;  /* 0x0000000a00058c82 */ /* 0x000fe40008000000 */
[----:B------:R-:W-:Y:S02]  /*58a0*/  UIMAD UR38, UR5, UR43, UR7 ;  /* 0x0000002b052672a4 */ /* 0x000fe4000f8e0207 */
[----:B------:R-:W-:Y:S11]  /*58b0*/  UIMAD UR37, UR6, UR54, UR4 ;  /* 0x00000036062572a4 */ /* 0x000ff6000f8e0204 */
[----:B------:R-:W-:Y:S01]  /*58c0*/  @!UPT UIADD3 URZ, UPT, UPT, URZ, URZ, URZ ;  /* 0x000000fffffff290 */ /* 0x000fe2000fffe0ff */
.L_x_92:
[----:B------:R-:W-:Y:S01]  /*58d0*/  UISETP.NE.AND UP0, UPT, UR39, 0x1, UPT ;  /* 0x000000012700788c */ /* 0x000fe2000bf05270 */
[----:B------:R-:W-:Y:S01]  /*58e0*/  IADD3 R89, PT, PT, R89, 0x1, RZ ;  /* 0x0000000159597810 */ /* 0x000fe20007ffe0ff */
[----:B------:R-:W-:Y:S02]  /*58f0*/  UIADD3 UR11, UPT, UPT, UR44, 0x200, URZ ;  /* 0x000002002c0b7890 */ /* 0x000fe4000fffe0ff */
[----:B------:R-:W-:Y:S02]  /*5900*/  USHF.L.U32 UR50, UR30, 0x6, URZ ;  /* 0x000000061e327899 */ /* 0x000fe400080006ff */
[----:B------:R-:W-:Y:S05]  /*5910*/  USHF.L.U32 UR49, UR31, 0x8, URZ ;  /* 0x000000081f317899 */ /* 0x000fea00080006ff */
[----:B------:R-:W2:Y:S01]  /*5920*/  @!UP0 LDCU.128 UR12, c[0x0][0xb10] ;  /* 0x00016200ff0c87ac */ /* 0x000ea20008000c00 */
[----:B------:R-:W3:Y:S01]  /*5930*/  @!UP0 LDCU UR5, c[0x0][0xb0c] ;  /* 0x00016180ff0587ac */ /* 0x000ee20008000800 */
[----:B------:R-:W4:Y:S01]  /*5940*/  @!UP0 LDCU UR10, c[0x0][0xb20] ;  /* 0x00016400ff0a87ac */ /* 0x000f220008000800 */
[----:B--2---:R-:W-:Y:S02]  /*5950*/  UIMAD.WIDE.U32 UR8, UR38, UR12, URZ ;  /* 0x0000000c260872a5 */ /* 0x004fe4000f8e00ff */
[----:B------:R-:W-:Y:S02]  /*5960*/  UIMAD.WIDE.U32 UR6, UR37, UR15, URZ ;  /* 0x0000000f250672a5 */ /* 0x000fe4000f8e00ff */
[----:B------:R-:W-:Y:S03]  /*5970*/  @!UP0 UISETP.NE.AND UP1, UPT, UR14, 0x1, UPT ;  /* 0x000000010e00888c */ /* 0x000fe6000bf25270 */
[----:B------:R-:W-:Y:S01]  /*5980*/  @!UP0 UMOV UR4, UR9 ;  /* 0x0000000900048c82 */ /* 0x000fe20008000000 */
[----:B---3--:R-:W-:Y:S02]  /*5990*/  @!UP0 UISETP.NE.AND UP2, UPT, UR5, 0x1, UPT ;  /* 0x000000010500888c */ /* 0x008fe4000bf45270 */
[----:B------:R-:W-:Y:S01]  /*59a0*/  @!UP0 USHF.R.U32.HI UR4, URZ, UR13, UR4 ;  /* 0x0000000dff048299 */ /* 0x000fe20008011604 */
[----:B------:R-:W-:Y:S02]  /*59b0*/  @!UP0 UMOV UR6, UR7 ;  /* 0x0000000700068c82 */ /* 0x000fe40008000000 */
[----:B----4-:R-:W-:Y:S02]  /*59c0*/  @!UP0 USHF.R.U32.HI UR6, URZ, UR10, UR6 ;  /* 0x0000000aff068299 */ /* 0x010fe40008011606 */
[----:B------:R-:W-:Y:S02]  /*59d0*/  @!UP0 USEL UR7, UR38, UR4, !UP2 ;  /* 0x0000000426078287 */ /* 0x000fe4000d000000 */
[----:B------:R-:W-:Y:S04]  /*59e0*/  @!UP0 USEL UR6, UR37, UR6, !UP1 ;  /* 0x0000000625068287 */ /* 0x000fe8000c800000 */
[----:B------:R-:W-:Y:S02]  /*59f0*/  @!UP0 UIADD3 UR4, UPT, UPT, -UR7, UR6, URZ ;  /* 0x0000000607048290 */ /* 0x000fe4000fffe1ff */
[----:B------:R-:W-:Y:S02]  /*5a00*/  @!UP0 UIADD3 UR6, UPT, UPT, UR7, -UR6, URZ ;  /* 0x8000000607068290 */ /* 0x000fe4000fffe0ff */
[----:B------:R-:W-:Y:S02]  /*5a10*/  @!UP0 UIMAD UR38, UR4, UR5, UR38 ;  /* 0x00000005042682a4 */ /* 0x000fe4000f8e0226 */
[----:B------:R-:W-:Y:S02]  /*5a20*/  @!UP0 UIMAD UR37, UR6, UR14, UR37 ;  /* 0x0000000e062582a4 */ /* 0x000fe4000f8e0225 */
[----:B------:R-:W-:Y:S09]  /*5a30*/  ULOP3.LUT UP0, URZ, UR11, 0x1b0, URZ, 0xc0, !UPT ;  /* 0x000001b00bff7892 */ /* 0x000ff2000f80c0ff */
[----:B------:R-:W-:Y:S05]  /*5a40*/  BRA.U !UP0, `(.L_x_93) ;  /* 0x0000000108407547 */ /* 0x000fea000b800000 */
[----:B------:R-:W2:Y:S01]  /*5a50*/  LDCU.64 UR8, c[0x4][0x88] ;  /* 0x01001100ff0877ac */ /* 0x000ea20008000a00 */
[----:B------:R-:W-:Y:S01]  /*5a60*/  MOV R3, 0x0 ;  /* 0x0000000000037802 */ /* 0x000fe20000000f00 */
[----:B------:R-:W-:Y:S02]  /*5a70*/  HFMA2 R12, -RZ, RZ, 0, 5.9604644775390625e-08 ;  /* 0x00000001ff0c7431 */ /* 0x000fe400000001ff */
[----:B------:R-:W-:Y:S02]  /*5a80*/  IMAD.MOV.U32 R8, RZ, RZ, 0x70 ;  /* 0x00000070ff087424 */ /* 0x000fe400078e00ff */
[----:B------:R-:W-:Y:S01]  /*5a90*/  IMAD.MOV.U32 R13, RZ, RZ, RZ ;  /* 0x000000ffff0d7224 */ /* 0x000fe200078e00ff */
[----:B------:R-:W3:Y:S01]  /*5aa0*/  LDCU.64 UR6, c[0x4][0x90] ;  /* 0x01001200ff0677ac */ /* 0x000ee20008000a00 */
[----:B------:R-:W4:Y:S01]  /*5ab0*/  LDC.64 R2, c[0x4][R3] ;  /* 0x0100000003027b82 */ /* 0x000f220000000a00 */
[----:B------:R-:W1:Y:S01]  /*5ac0*/  LDCU.64 UR4, c[0x4][0x8] ;  /* 0x01000100ff0477ac */ /* 0x000e620008000a00 */
[----:B--2---:R-:W-:Y:S01]  /*5ad0*/  MOV R5, UR9 ;  /* 0x0000000900057c02 */ /* 0x004fe20008000f00 */
[----:B------:R-:W-:Y:S01]  /*5ae0*/  IMAD.U32 R4, RZ, RZ, UR8 ;  /* 0x00000008ff047e24 */ /* 0x000fe2000f8e00ff */
[----:B---3--:R-:W-:Y:S01]  /*5af0*/  MOV R7, UR7 ;  /* 0x0000000700077c02 */ /* 0x008fe20008000f00 */
[----:B------:R-:W-:Y:S01]  /*5b00*/  IMAD.U32 R6, RZ, RZ, UR6 ;  /* 0x00000006ff067e24 */ /* 0x000fe2000f8e00ff */
[----:B-1----:R-:W-:Y:S01]  /*5b10*/  MOV R11, UR5 ;  /* 0x00000005000b7c02 */ /* 0x002fe20008000f00 */
[----:B------:R-:W-:Y:S02]  /*5b20*/  IMAD.U32 R10, RZ, RZ, UR4 ;  /* 0x00000004ff0a7e24 */ /* 0x000fe4000f8e00ff */
[----:B------:R-:W-:Y:S07]  /*5b30*/  LEPC R20, `(.L_x_93) ;  /* 0x000000001014794e */ /* 0x000fee0000000000 */
[----:B----45:R-:W-:Y:S05]  /*5b40*/  CALL.ABS.NOINC R2 ;  /* 0x0000000002007343 */ /* 0x030fea0003c00000 */
.L_x_93:
[----:B------:R-:W-:Y:S01]  /*5b50*/  LOP3.LUT P0, RZ, R96, 0x1b0, RZ, 0xc0, !PT ;  /* 0x000001b060ff7812 */ /* 0x000fe2000780c0ff */
[----:B------:R-:W-:Y:S11]  /*5b60*/  BSSY.RECONVERGENT B6, `(.L_x_94) ;  /* 0x0000013000067945 */ /* 0x000ff60003800200 */
[----:B------:R-:W-:Y:S01]  /*5b70*/  @!UPT UIADD3 URZ, UPT, UPT, URZ, URZ, URZ ;  /* 0x000000fffffff290 */ /* 0x000fe2000fffe0ff */
[----:B------:R-:W-:Y:S05]  /*5b80*/  @!P0 BRA `(.L_x_95) ;  /* 0x0000000000408947 */ /* 0x000fea0003800000 */
        /* <DEDUP_REMOVED lines=16> */
.L_x_95:
[----:B------:R-:W-:Y:S05]  /*5c90*/  BSYNC.RECONVERGENT B6 ;  /* 0x0000000000067941 */ /* 0x000fea0003800200 */
.L_x_94:
[----:B------:R-:W-:Y:S01]  /*5ca0*/  R2UR UR4, R88 ;  /* 0x00000000580472ca */ /* 0x000fe200000e0000 */
[----:B------:R-:W-:Y:S01]  /*5cb0*/  UISETP.NE.U32.AND UP0, UPT, UR60, URZ, UPT ;  /* 0x000000ff3c00728c */ /* 0x000fe2000bf05070 */
[----:B------:R-:W-:Y:S02]  /*5cc0*/  ISETP.NE.U32.AND P4, PT, R82, RZ, PT ;  /* 0x000000ff5200720c */ /* 0x000fe40003f85070 */
[----:B------:R-:W-:Y:S01]  /*5cd0*/  ISETP.NE.U32.AND P2, PT, RZ, UR46, PT ;  /* 0x0000002eff007c0c */ /* 0x000fe2000bf45070 */
[----:B------:R-:W-:Y:S01]  /*5ce0*/  UISETP.NE.AND.EX UP1, UPT, UR61, URZ, UPT, UP0 ;  /* 0x000000ff3d00728c */ /* 0x000fe2000bf25300 */
[----:B------:R-:W-:Y:S01]  /*5cf0*/  ISETP.NE.AND.EX P4, PT, R83, RZ, PT, P4 ;  /* 0x000000ff5300720c */ /* 0x000fe20003f85340 */
[----:B------:R-:W-:Y:S01]  /*5d00*/  UPLOP3.LUT UP0, UPT, UPT, UPT, UPT, 0x40, 0x4 ;  /* 0x000000000004789c */ /* 0x000fe20003f0e870 */
[----:B------:R-:W-:Y:S05]  /*5d10*/  ISETP.NE.AND.EX P2, PT, RZ, UR47, PT, P2 ;  /* 0x0000002fff007c0c */ /* 0x000fea000bf45320 */
[----:B------:R-:W-:Y:S06]  /*5d20*/  UISETP.NE.AND UP2, UPT, UR4, URZ, UPT ;  /* 0x000000ff0400728c */ /* 0x000fec000bf45270 */
[----:B------:R-:W-:Y:S05]  /*5d30*/  PLOP3.LUT P1, PT, PT, PT, UP2, 0x80, 0x8 ;  /* 0x000000000008781c */ /* 0x000fea0003f2f028 */
[----:B------:R-:W-:Y:S06]  /*5d40*/  @UP2 UPLOP3.LUT UP0, UPT, UPT, UPT, UP1, 0x80, 0x8 ;  /* 0x000000000008289c */ /* 0x000fec0003f0f010 */
[----:B------:R-:W-:Y:S01]  /*5d50*/  PLOP3.LUT P0, PT, PT, PT, UP0, 0x80, 0x8 ;  /* 0x000000000008781c */ /* 0x000fe20003f0f008 */
[----:B------:R-:W-:Y:S01]  /*5d60*/  @!UPT UIADD3 URZ, UPT, UPT, URZ, URZ, URZ ;  /* 0x000000fffffff290 */ /* 0x000fe2000fffe0ff */
[----:B------:R-:W-:Y:S11]  /*5d70*/  BRA.U !UP1, `(.L_x_96) ;  /* 0x00000001093c7547 */ /* 0x000ff6000b800000 */
[----:B------:R-:W-:Y:S01]  /*5d80*/  UISETP.NE.U32.AND UP0, UPT, UR46, URZ, UPT ;  /* 0x000000ff2e00728c */ /* 0x000fe2000bf05070 */
[----:B-1----:R-:W-:Y:S01]  /*5d90*/  HFMA2 R0, -RZ, RZ, 0, 5.9604644775390625e-08 ;  /* 0x00000001ff007431 */ /* 0x002fe200000001ff */
[----:B------:R-:W1:Y:S01]  /*5da0*/  LDCU.64 UR8, c[0x0][0x358] ;  /* 0x00006b00ff0877ac */ /* 0x000e620008000a00 */
[----:B------:R-:W-:Y:S01]  /*5db0*/  IMAD.MOV.U32 R85, RZ, RZ, 0x1 ;  /* 0x00000001ff557424 */ /* 0x000fe200078e00ff */
[----:B------:R-:W-:Y:S06]  /*5dc0*/  UISETP.NE.AND.EX UP0, UPT, UR47, URZ, UPT, UP0 ;  /* 0x000000ff2f00728c */ /* 0x000fec000bf05300 */
        /* <DEDUP_REMOVED lines=9> */
[----:B--23--:R-:W-:Y:S02]  /*5e60*/  @!P3 IMAD.U32 R41, RZ, RZ, UR4 ;  /* 0x00000004ff29be24 */ /* 0x00cfe4000f8e00ff */
.L_x_96:
[----:B------:R-:W-:Y:S05]  /*5e70*/  @!P4 BRA `(.L_x_97) ;  /* 0x000000000024c947 */ /* 0x000fea0003800000 */
[----:B------:R-:W-:Y:S01]  /*5e80*/  ISETP.NE.U32.AND P3, PT, R80, RZ, PT ;  /* 0x000000ff5000720c */ /* 0x000fe20003f65070 */
[----:B------:R-:W2:Y:S03]  /*5e90*/  LDCU.64 UR4, c[0x0][0x358] ;  /* 0x00006b00ff0477ac */ /* 0x000ea60008000a00 */
[----:B------:R-:W-:Y:S11]  /*5ea0*/  ISETP.NE.AND.EX P3, PT, R81, RZ, PT, P3 ;  /* 0x000000ff5100720c */ /* 0x000ff60003f65330 */
[----:B------:R-:W-:Y:S02]  /*5eb0*/  @!UPT UIADD3 URZ, UPT, UPT, URZ, URZ, URZ ;  /* 0x000000fffffff290 */ /* 0x000fe4000fffe0ff */
[----:B------:R-:W3:Y:S01]  /*5ec0*/  @P3 LDC.64 R2, c[0x0][0x8a8] ;  /* 0x00022a00ff023b82 */ /* 0x000ee20000000a00 */
[----:B-1----:R-:W-:Y:S04]  /*5ed0*/  @P3 IMAD R0, R82, UR36, RZ ;  /* 0x0000002452003c24 */ /* 0x002fe8000f8e02ff */
[----:B---3--:R-:W-:Y:S05]  /*5ee0*/  @P3 IMAD.WIDE R2, R0, 0x4, R2 ;  /* 0x0000000400023825 */ /* 0x008fea00078e0202 */
[----:B--2--5:R2:W5:Y:S02]  /*5ef0*/  @P3 LDG.E R38, desc[UR4][R2.64] ;  /* 0x0000000402263981 */ /* 0x024564000c1e1900 */
[----:B--2---:R-:W3:Y:S02]  /*5f00*/  @!P3 LDC R38, c[0x0][0x8a0] ;  /* 0x00022800ff26bb82 */ /* 0x004ee40000000800 */
.L_x_97:
[----:B-----5:R-:W-:Y:S01]  /*5f10*/  FSETP.NEU.AND P4, PT, R41, RZ, PT ;  /* 0x000000ff2900720b */ /* 0x020fe20003f8d000 */
[----:B------:R-:W-:Y:S01]  /*5f20*/  BSSY B1, `(.L_x_98) ;  /* 0x0000042000017945 */ /* 0x000fe20003800000 */
[----:B------:R-:W-:Y:S01]  /*5f30*/  SEL R6, RZ, 0xffffffff, P2 ;  /* 0xffffffffff067807 */ /* 0x000fe20001000000 */
[----:B------:R-:W-:Y:S01]  /*5f40*/  IMAD.MOV.U32 R100, RZ, RZ, 0x1 ;  /* 0x00000001ff647424 */ /* 0x000fe200078e00ff */
[----:B------:R-:W-:Y:S02]  /*5f50*/  LOP3.LUT P3, RZ, R85, 0xff, RZ, 0xc0, !PT ;  /* 0x000000ff55ff7812 */ /* 0x000fe4000786c0ff */
[----:B------:R-:W-:Y:S02]  /*5f60*/  CS2R R78, SRZ ;  /* 0x00000000004e7805 */ /* 0x000fe4000001ff00 */
[----:B------:R-:W-:Y:S02]  /*5f70*/  @P1 SEL R3, RZ, 0xffffffff, P4 ;  /* 0xffffffffff031807 */ /* 0x000fe40002000000 */
[----:B------:R-:W-:Y:S02]  /*5f80*/  CS2R R76, SRZ ;  /* 0x00000000004c7805 */ /* 0x000fe4000001ff00 */
[----:B------:R-:W-:Y:S02]  /*5f90*/  LEA R2, R93, UR44, 0x3 ;  /* 0x0000002c5d027c11 */ /* 0x000fe4000f8e18ff */
[----:B------:R-:W-:Y:S02]  /*5fa0*/  CS2R R74, SRZ ;  /* 0x00000000004a7805 */ /* 0x000fe4000001ff00 */
[----:B------:R-:W-:Y:S02]  /*5fb0*/  @P0 SEL R3, R6, R3, !P3 ;  /* 0x0000000306030207 */ /* 0x000fe40005800000 */
[----:B------:R-:W-:Y:S02]  /*5fc0*/  CS2R R72, SRZ ;  /* 0x0000000000487805 */ /* 0x000fe4000001ff00 */
[----:B------:R-:W-:Y:S02]  /*5fd0*/  LEA R71, R36, UR44, 0x3 ;  /* 0x0000002c24477c11 */ /* 0x000fe4000f8e18ff */
[----:B------:R-:W-:Y:S02]  /*5fe0*/  @P1 LOP3.LUT R3, R3, 0x1, RZ, 0xc0, !PT ;  /* 0x0000000103031812 */ /* 0x000fe400078ec0ff */
[----:B------:R-:W-:Y:S02]  /*5ff0*/  SHF.L.U32 R4, R94, 0x1f, RZ ;  /* 0x0000001f5e047819 */ /* 0x000fe400000006ff */
[----:B------:R-:W-:Y:S02]  /*6000*/  ISETP.NE.U32.OR P6, PT, R3, 0x1, !P1 ;  /* 0x000000010300780c */ /* 0x000fe40004fc5470 */
[----:B------:R-:W-:Y:S02]  /*6010*/  PLOP3.LUT P2, PT, PT, PT, UP1, 0x80, 0x8 ;  /* 0x000000000008781c */ /* 0x000fe40003f4f018 */
[----:B------:R-:W-:Y:S02]  /*6020*/  LEA.HI R39, R36, R36, RZ, 0x1 ;  /* 0x0000002424277211 */ /* 0x000fe400078f08ff */
[----:B------:R-:W-:Y:S02]  /*6030*/  SEL R3, RZ, 0xffffffff, P4 ;  /* 0xffffffffff037807 */ /* 0x000fe40002000000 */
[----:B------:R-:W-:Y:S01]  /*6040*/  P2R R102, PR, RZ, 0x40 ;  /* 0x00000040ff667803 */ /* 0x000fe20000000000 */
[C---:B-1----:R-:W-:Y:S01]  /*6050*/  IMAD.SHL.U32 R0, R39.reuse, 0x80, RZ ;  /* 0x0000008027007824 */ /* 0x042fe200078e00ff */
[----:B------:R-:W-:Y:S03]  /*6060*/  LOP3.LUT R39, R39, 0xffe, RZ, 0xc0, !PT ;  /* 0x00000ffe27277812 */ /* 0x000fe600078ec0ff */
[----:B------:R-:W-:Y:S02]  /*6070*/  @P6 SHF.L.U32 R5, R91, 0x1f, RZ ;  /* 0x0000001f5b056819 */ /* 0x000fe400000006ff */
[----:B------:R-:W-:Y:S01]  /*6080*/  @P2 SEL R3, R6, R3, !P3 ;  /* 0x0000000306032207 */ /* 0x000fe20005800000 */
[----:B------:R-:W-:Y:S01]  /*6090*/  IMAD.IADD R39, R36, 0x1, -R39 ;  /* 0x0000000124277824 */ /* 0x000fe200078e0a27 */
[----:B------:R-:W1:Y:S01]  /*60a0*/  @P6 SYNCS.PHASECHK.TRANS64.TRYWAIT P1, [R2+URZ+0x50], R5 ;  /* 0x00005005020065a7 */ /* 0x000e6200080211ff */
[----:B------:R-:W-:Y:S02]  /*60b0*/  LOP3.LUT R0, R0, 0xffffff00, RZ, 0xc0, !PT ;  /* 0xffffff0000007812 */ /* 0x000fe400078ec0ff */
[----:B------:R-:W-:Y:S03]  /*60c0*/  LOP3.LUT R3, R3, 0x1, RZ, 0xc0, !PT ;  /* 0x0000000103037812 */ /* 0x000fe600078ec0ff */
[----:B------:R-:W-:Y:S01]  /*60d0*/  IMAD.IADD R0, R37, 0x1, R0 ;  /* 0x0000000125007824 */ /* 0x000fe200078e0200 */
[----:B------:R-:W-:Y:S03]  /*60e0*/  ISETP.NE.U32.AND P5, PT, R3, 0x1, PT ;  /* 0x000000010300780c */ /* 0x000fe60003fa5070 */
[----:B------:R-:W-:Y:S01]  /*60f0*/  IMAD R39, R39, 0x100000, R0 ;  /* 0x0010000027277824 */ /* 0x000fe200078e0200 */
[----:B------:R-:W-:Y:S01]  /*6100*/  P2R R101, PR, RZ, 0x20 ;  /* 0x00000020ff657803 */ /* 0x000fe20000000000 */
[----:B------:R2:W4:Y:S01]  /*6110*/  SYNCS.PHASECHK.TRANS64.TRYWAIT P0, [R71+URZ+0xc0], R4 ;  /* 0x0000c004470075a7 */ /* 0x00052200080011ff */
[----:B-1----:R-:W-:Y:S01]  /*6120*/  @P6 SEL R100, RZ, 0x1, !P1 ;  /* 0x00000001ff646807 */ /* 0x002fe20004800000 */
[----:B--2---:R-:W-:Y:S06]  /*6130*/  @!P6 BRA `(.L_x_99) ;  /* 0x000000000080e947 */ /* 0x004fec0003800000 */
[----:B------:R-:W-:Y:S01]  /*6140*/  @P5 IMAD R6, R93, 0x1000, R84 ;  /* 0x000010005d065824 */ /* 0x000fe200078e0254 */
[----:B------:R-:W1:Y:S01]  /*6150*/  S2R R0, SR_CgaCtaId ;  /* 0x0000000000007919 */ /* 0x000e620000008800 */
[----:B------:R-:W-:Y:S01]  /*6160*/  ISETP.NE.AND P1, PT, R100, RZ, PT ;  /* 0x000000ff6400720c */ /* 0x000fe20003f25270 */
[----:B------:R-:W-:Y:S01]  /*6170*/  BSSY B0, `(.L_x_100) ;  /* 0x000000b000007945 */ /* 0x000fe20003800000 */
[----:B------:R-:W-:Y:S01]  /*6180*/  @P5 VIADD R5, R6, UR44 ;  /* 0x0000002c06055c36 */ /* 0x000fe20008000000 */
[----:B------:R-:W-:Y:S02]  /*6190*/  CS2R R74, SRZ ;  /* 0x00000000004a7805 */ /* 0x000fe4000001ff00 */
[----:B------:R-:W-:Y:S02]  /*61a0*/  CS2R R72, SRZ ;  /* 0x0000000000487805 */ /* 0x000fe4000001ff00 */
[----:B------:R-:W-:Y:S01]  /*61b0*/  CS2R R78, SRZ ;  /* 0x00000000004e7805 */ /* 0x000fe2000001ff00 */
[----:B------:R-:W-:Y:S01]  /*61c0*/  @P5 IMAD R5, R95, -0x10, R5 ;  /* 0xfffffff05f055824 */ /* 0x000fe200078e0205 */
[----:B------:R-:W-:Y:S04]  /*61d0*/  CS2R R76, SRZ ;  /* 0x00000000004c7805 */ /* 0x000fe8000001ff00 */
[----:B------:R-:W-:Y:S05]  /*61e0*/  @P1 BRA `(.L_x_101) ;  /* 0x00000000000c1947 */ /* 0x000fea0003800000 */
[----:B------:R-:W-:Y:S04]  /*61f0*/  SHF.L.U32 R3, R91, 0x1f, RZ ;  /* 0x0000001f5b037819 */ /* 0x000fe800000006ff */
[----:B------:R-:W2:Y:S02]  /*6200*/  SYNCS.PHASECHK.TRANS64.TRYWAIT P1, [R2+URZ+0x50], R3 ;  /* 0x00005003020075a7 */ /* 0x000ea400080211ff */
[----:B--2---:R-:W-:Y:S05]  /*6210*/  @!P1 BRA `(.L_x_102) ;  /* 0x0000004000209947 */ /* 0x004fea0003800000 */
.L_x_101:
[----:B------:R-:W-:Y:S05]  /*6220*/  BSYNC B0 ;  /* 0x0000000000007941 */ /* 0x000fea0003800000 */
.L_x_100:
[----:B------:R-:W-:Y:S01]  /*6230*/  ISETP.NE.AND P1, PT, R101, RZ, PT ;  /* 0x000000ff6500720c */ /* 0x000fe20003f25270 */
[----:B--2---:R-:W-:Y:S02]  /*6240*/  VIADD R3, R2, 0x70 ;  /* 0x0000007002037836 */ /* 0x004fe40000000000 */
[----:B------:R-:W-:Y:S03]  /*6250*/  VIADD R93, R93, 0x1 ;  /* 0x000000015d5d7836 */ /* 0x000fe60000000000 */
[----:B-1----:R-:W-:Y:S07]  /*6260*/  PRMT R0, R0, 0x654, R3 ;  /* 0x0000065400007816 */ /* 0x002fee0000000003 */
[----:B------:R1:W2:Y:S04]  /*6270*/  @P1 LDS.128 R72, [R6+UR44+0x200] ;  /* 0x0002002c06481984 */ /* 0x0002a80008000c00 */
[----:B------:R1:W1:Y:S01]  /*6280*/  @P1 LDS.128 R76, [R5+0x210] ;  /* 0x00021000054c1984 */ /* 0x0002620000000c00 */
[C---:B------:R-:W-:Y:S01]  /*6290*/  ISETP.NE.AND P1, PT, R93.reuse, 0x4, PT ;  /* 0x000000045d00780c */ /* 0x040fe20003f25270 */
[----:B------:R-:W-:Y:S01]  /*62a0*/  @!PT LDS RZ, [RZ] ;  /* 0x00000000fffff984 */ /* 0x000fe20000000800 */
[----:B------:R-:W-:Y:S01]  /*62b0*/  @!PT LDS RZ, [RZ] ;  /* 0x00000000fffff984 */ /* 0x000fe20000000800 */
[----:B------:R-:W-:Y:S01]  /*62c0*/  @!PT LDS RZ, [RZ] ;  /* 0x00000000fffff984 */ /* 0x000fe20000000800 */
[----:B------:R-:W-:Y:S01]  /*62d0*/  @!PT LDS RZ, [RZ] ;  /* 0x00000000fffff984 */ /* 0x000fe20000000800 */
[----:B------:R5:W-:Y:S06]  /*62e0*/  MEMBAR.ALL.CTA ;  /* 0x0000000000007992 */ /* 0x000bec0000008000 */
[----:B-----5:R-:W5:Y:S01]  /*62f0*/  FENCE.VIEW.ASYNC.S ;  /* 0x00000000000073c6 */ /* 0x020f620000000000 */
[----:B------:R-:W-:Y:S01]  /*6300*/  SEL R93, R93, RZ, P1 ;  /* 0x000000ff5d5d7207 */ /* 0x000fe20000800000 */
[----:B-----5:R5:W-:Y:S02]  /*6310*/  SYNCS.ARRIVE.TRANS64.RED.A1T0 RZ, [R0+URZ], RZ ;  /* 0x000000ff00ff79a7 */ /* 0x020be400081004ff */
[----:B-----5:R-:W-:Y:S04]  /*6320*/  SEL R0, RZ, 0x1, P1 ;  /* 0x00000001ff007807 */ /* 0x020fe80000800000 */
[----:B--2---:R-:W-:Y:S02]  /*6330*/  LOP3.LUT R91, R91, R0, RZ, 0x3c, !PT ;  /* 0x000000005b5b7212 */ /* 0x004fe400078e3cff */
.L_x_99:
[----:B------:R-:W-:Y:S05]  /*6340*/  BSYNC B1 ;  /* 0x0000000000017941 */ /* 0x000fea0003800000 */
.L_x_98:
[----:B------:R-:W-:Y:S04]  /*6350*/  SHF.R.U32.HI R3, RZ, 0x15, R39 ;  /* 0x00000015ff037819 */ /* 0x000fe80000011627 */
[----:B------:R-:W-:Y:S01]  /*6360*/  LOP3.LUT P1, RZ, R3, 0x3, R86, 0x48, !PT ;  /* 0x0000000303ff7812 */ /* 0x000fe20007824856 */
[----:B------:R-:W-:Y:S01]  /*6370*/  @!UPT UIADD3 URZ, UPT, UPT, URZ, URZ, URZ ;  /* 0x000000fffffff290 */ /* 0x000fe2000fffe0ff */
[----:B----4-:R-:W-:Y:S11]  /*6380*/  @P0 BRA `(.L_x_103) ;  /* 0x0000000000080947 */ /* 0x010ff60003800000 */
[----:B------:R-:W2:Y:S02]  /*6390*/  SYNCS.PHASECHK.TRANS64.TRYWAIT P0, [R71+URZ+0xc0], R4 ;  /* 0x0000c004470075a7 */ /* 0x000ea400080011ff */
[----:B--2---:R-:W-:Y:S05]  /*63a0*/  @!P0 BRA `(.L_x_104) ;  /* 0x0000003c00d08947 */ /* 0x004fea0003800000 */
.L_x_103:
[----:B------:R-:W-:Y:S05]  /*63b0*/  @!P1 BRA `(.L_x_105) ;  /* 0x0000000000409947 */ /* 0x000fea0003800000 */
[----:B------:R-:W1:Y:S01]  /*63c0*/  LDCU.64 UR8, c[0x4][0x78] ;  /* 0x01000f00ff0877ac */ /* 0x000e620008000a00 */
[----:B------:R-:W-:Y:S01]  /*63d0*/  MOV R3, 0x0 ;  /* 0x0000000000037802 */ /* 0x000fe20000000f00 */
[----:B------:R-:W-:Y:S02]  /*63e0*/  HFMA2 R12, -RZ, RZ, 0, 5.9604644775390625e-08 ;  /* 0x00000001ff0c7431 */ /* 0x000fe400000001ff */
[----:B------:R-:W-:Y:S02]  /*63f0*/  IMAD.MOV.U32 R8, RZ, RZ, 0x192 ;  /* 0x00000192ff087424 */ /* 0x000fe400078e00ff */
[----:B------:R-:W-:Y:S01]  /*6400*/  IMAD.MOV.U32 R13, RZ, RZ, RZ ;  /* 0x000000ffff0d7224 */ /* 0x000fe200078e00ff */
[----:B------:R-:W4:Y:S01]  /*6410*/  LDCU.64 UR6, c[0x4][0x80] ;  /* 0x01001000ff0677ac */ /* 0x000f220008000a00 */
[----:B------:R-:W3:Y:S01]  /*6420*/  LDC.64 R2, c[0x4][R3] ;  /* 0x0100000003027b82 */ /* 0x000ee20000000a00 */
[----:B------:R-:W5:Y:S01]  /*6430*/  LDCU.64 UR4, c[0x4][0x18] ;  /* 0x01000300ff0477ac */ /* 0x000f620008000a00 */
[----:B-1----:R-:W-:Y:S01]  /*6440*/  MOV R5, UR9 ;  /* 0x0000000900057c02 */ /* 0x002fe20008000f00 */
[----:B--2---:R-:W-:Y:S01]  /*6450*/  IMAD.U32 R4, RZ, RZ, UR8 ;  /* 0x00000008ff047e24 */ /* 0x004fe2000f8e00ff */
[----:B----4-:R-:W-:Y:S01]  /*6460*/  MOV R7, UR7 ;  /* 0x0000000700077c02 */ /* 0x010fe20008000f00 */
[----:B------:R-:W-:Y:S01]  /*6470*/  IMAD.U32 R6, RZ, RZ, UR6 ;  /* 0x00000006ff067e24 */ /* 0x000fe2000f8e00ff */
[----:B-----5:R-:W-:Y:S01]  /*6480*/  MOV R11, UR5 ;  /* 0x00000005000b7c02 */ /* 0x020fe20008000f00 */
[----:B------:R-:W-:Y:S02]  /*6490*/  IMAD.U32 R10, RZ, RZ, UR4 ;  /* 0x00000004ff0a7e24 */ /* 0x000fe4000f8e00ff */
[----:B------:R-:W-:Y:S07]  /*64a0*/  LEPC R20, `(.L_x_105) ;  /* 0x000000001014794e */ /* 0x000fee0000000000 */
[----:B---3--:R-:W-:Y:S05]  /*64b0*/  CALL.ABS.NOINC R2 ;  /* 0x0000000002007343 */ /* 0x008fea0003c00000 */
.L_x_105:
[-C--:B------:R-:W-:Y:S01]  /*64c0*/  F2FP.F16.E5M2.UNPACK_B R42, R72.reuse ;  /* 0x00000048ff2a723e */ /* 0x080fe200020004ff */
[----:B------:R-:W-:Y:S05]  /*64d0*/  WARPSYNC.ALL ;  /* 0x0000000000007948 */ /* 0x000fea0003800000 */
[----:B------:R-:W-:Y:S01]  /*64e0*/  R2UR UR4, R39 ;  /* 0x00000000270472ca */ /* 0x000fe200000e0000 */
[--C-:B------:R-:W-:Y:S01]  /*64f0*/  HADD2.F32 R40, -RZ, R42.reuse.H0_H0 ;  /* 0x2000002aff287230 */ /* 0x100fe20000004100 */
[----:B------:R-:W-:Y:S01]  /*6500*/  F2FP.F16.E5M2.UNPACK_B R43, R72.H1 ;  /* 0x00000048ff2b723e */ /* 0x000fe200030004ff */
[----:B------:R-:W-:Y:S01]  /*6510*/  HADD2.F32 R42, -RZ, R42.H1_H1 ;  /* 0x3000002aff2a7230 */ /* 0x000fe20000004100 */
[-C--:B------:R-:W-:Y:S01]  /*6520*/  F2FP.F16.E5M2.UNPACK_B R45, R73.reuse ;  /* 0x00000049ff2d723e */ /* 0x080fe200020004ff */
[----:B------:R-:W-:Y:S01]  /*6530*/  BSSY.RECONVERGENT B0, `(.L_x_106) ;  /* 0x0000099000007945 */ /* 0x000fe20003800200 */
[----:B------:R-:W-:Y:S01]  /*6540*/  F2FP.F16.E5M2.UNPACK_B R47, R73.H1 ;  /* 0x00000049ff2f723e */ /* 0x000fe200030004ff */
[--C-:B------:R-:W-:Y:S01]  /*6550*/  HADD2.F32 R44, -RZ, R43.reuse.H0_H0 ;  /* 0x2000002bff2c7230 */ /* 0x100fe20000004100 */
[-C--:B------:R-:W-:Y:S01]  /*6560*/  F2FP.F16.E5M2.UNPACK_B R49, R74.reuse ;  /* 0x0000004aff31723e */ /* 0x080fe200020004ff */
[----:B------:R-:W-:Y:S01]  /*6570*/  HADD2.F32 R46, -RZ, R43.H1_H1 ;  /* 0x3000002bff2e7230 */ /* 0x000fe20000004100 */
[----:B------:R-:W-:Y:S01]  /*6580*/  F2FP.F16.E5M2.UNPACK_B R51, R74.H1 ;  /* 0x0000004aff33723e */ /* 0x000fe200030004ff */
[--C-:B------:R-:W-:Y:S01]  /*6590*/  HADD2.F32 R43, -RZ, R45.reuse.H0_H0 ;  /* 0x2000002dff2b7230 */ /* 0x100fe20000004100 */
[-C--:B------:R-:W-:Y:S01]  /*65a0*/  F2FP.F16.E5M2.UNPACK_B R53, R75.reuse ;  /* 0x0000004bff35723e */ /* 0x080fe200020004ff */
[----:B-12---:R-:W-:Y:S01]  /*65b0*/  LDTM.16dp32bit_t0_t15.x32 R4, tmem[UR4] ;  /* 0x00000004000479ee */ /* 0x006fe20008a80000 */
[----:B------:R-:W3:Y:S01]  /*65c0*/  LDTM.16dp32bit_t16_t31.x32 R4, tmem[UR4+0x20] ;  /* 0x00002004000479ee */ /* 0x000ee20008aa0000 */
[----:B------:R-:W-:Y:S01]  /*65d0*/  IADD3 R112, PT, PT, R84, UR44, RZ ;  /* 0x0000002c54707c10 */ /* 0x000fe2000fffe0ff */
[----:B------:R-:W-:Y:S01]  /*65e0*/  HADD2.F32 R48, -RZ, R45.H1_H1 ;  /* 0x3000002dff307230 */ /* 0x000fe20000004100 */
[----:B------:R-:W-:Y:S01]  /*65f0*/  SHF.L.U32 R103, R90, 0x4, RZ ;  /* 0x000000045a677819 */ /* 0x000fe200000006ff */
[----:B------:R-:W-:Y:S01]  /*6600*/  HADD2.F32 R52, -RZ, R49.H1_H1 ;  /* 0x30000031ff347230 */ /* 0x000fe20000004100 */
[----:B------:R-:W-:Y:S01]  /*6610*/  F2FP.F16.E5M2.UNPACK_B R55, R75.H1 ;  /* 0x0000004bff37723e */ /* 0x000fe200030004ff */
[----:B------:R-:W-:Y:S01]  /*6620*/  HADD2.F32 R56, -RZ, R53.H1_H1 ;  /* 0x30000035ff387230 */ /* 0x000fe20000004100 */
[-C--:B------:R-:W-:Y:S01]  /*6630*/  F2FP.F16.E5M2.UNPACK_B R57, R76.reuse ;  /* 0x0000004cff39723e */ /* 0x080fe200020004ff */
[--C-:B------:R-:W-:Y:S01]  /*6640*/  HADD2.F32 R45, -RZ, R47.reuse.H0_H0 ;  /* 0x2000002fff2d7230 */ /* 0x100fe20000004100 */
[----:B------:R-:W-:Y:S01]  /*6650*/  F2FP.F16.E5M2.UNPACK_B R59, R76.H1 ;  /* 0x0000004cff3b723e */ /* 0x000fe200030004ff */
[----:B------:R-:W-:Y:S01]  /*6660*/  HADD2.F32 R50, -RZ, R47.H1_H1 ;  /* 0x3000002fff327230 */ /* 0x000fe20000004100 */
[-C--:B------:R-:W-:Y:S01]  /*6670*/  F2FP.F16.E5M2.UNPACK_B R61, R77.reuse ;  /* 0x0000004dff3d723e */ /* 0x080fe200020004ff */
[----:B------:R-:W-:Y:S01]  /*6680*/  HADD2.F32 R47, -RZ, R49.H0_H0 ;  /* 0x20000031ff2f7230 */ /* 0x000fe20000004100 */
[----:B------:R-:W-:Y:S01]  /*6690*/  F2FP.F16.E5M2.UNPACK_B R63, R77.H1 ;  /* 0x0000004dff3f723e */ /* 0x000fe200030004ff */
[----:B------:R-:W-:Y:S01]  /*66a0*/  HADD2.F32 R60, -RZ, R57.H1_H1 ;  /* 0x30000039ff3c7230 */ /* 0x000fe20000004100 */
[-C--:B------:R-:W-:Y:S01]  /*66b0*/  F2FP.F16.E5M2.UNPACK_B R65, R78.reuse ;  /* 0x0000004eff41723e */ /* 0x080fe200020004ff */
[----:B------:R-:W-:Y:S01]  /*66c0*/  HADD2.F32 R64, -RZ, R61.H1_H1 ;  /* 0x3000003dff407230 */ /* 0x000fe20000004100 */
[----:B------:R-:W-:Y:S01]  /*66d0*/  F2FP.F16.E5M2.UNPACK_B R67, R78.H1 ;  /* 0x0000004eff43723e */ /* 0x000fe200030004ff */
[----:B------:R-:W-:Y:S01]  /*66e0*/  HADD2.F32 R49, -RZ, R51.H0_H0 ;  /* 0x20000033ff317230 */ /* 0x000fe20000004100 */
[----:B------:R-:W-:Y:S01]  /*66f0*/  ISETP.NE.AND P0, PT, R97, RZ, PT ;  /* 0x000000ff6100720c */ /* 0x000fe20003f05270 */
[----:B------:R-:W-:Y:S01]  /*6700*/  HADD2.F32 R68, -RZ, R65.H1_H1 ;  /* 0x30000041ff447230 */ /* 0x000fe20000004100 */
[----:B------:R-:W-:Y:S01]  /*6710*/  ISETP.NE.AND P6, PT, R102, RZ, PT ;  /* 0x000000ff6600720c */ /* 0x000fe20003fc5270 */
[----:B------:R-:W-:Y:S02]  /*6720*/  HADD2.F32 R54, -RZ, R51.H1_H1 ;  /* 0x30000033ff367230 */ /* 0x000fe40000004100 */
[C---:B---3--:R-:W-:Y:S01]  /*6730*/  FMUL R0, R38.reuse, R4 ;  /* 0x0000000426007220 */ /* 0x048fe20000400000 */
[C---:B------:R-:W-:Y:S01]  /*6740*/  FMUL R2, R38.reuse, R5 ;  /* 0x0000000526027220 */ /* 0x040fe20000400000 */
[C---:B------:R-:W-:Y:S01]  /*6750*/  FMUL R4, R38.reuse, R8 ;  /* 0x0000000826047220 */ /* 0x040fe20000400000 */
[C---:B------:R-:W-:Y:S01]  /*6760*/  FMUL R5, R38.reuse, R9 ;  /* 0x0000000926057220 */ /* 0x040fe20000400000 */
[C---:B------:R-:W-:Y:S01]  /*6770*/  FFMA R0, R41.reuse, R40, R0 ;  /* 0x0000002829007223 */ /* 0x040fe20000000000 */
[C---:B------:R-:W-:Y:S01]  /*6780*/  FFMA R2, R41.reuse, R42, R2 ;  /* 0x0000002a29027223 */ /* 0x040fe20000000002 */
[C---:B------:R-:W-:Y:S01]  /*6790*/  FMUL R8, R38.reuse, R12 ;  /* 0x0000000c26087220 */ /* 0x040fe20000400000 */
[C---:B------:R-:W-:Y:S01]  /*67a0*/  FMUL R9, R38.reuse, R13 ;  /* 0x0000000d26097220 */ /* 0x040fe20000400000 */
[----:B------:R-:W-:Y:S02]  /*67b0*/  HADD2.F32 R51, -RZ, R53.H0_H0 ;  /* 0x20000035ff337230 */ /* 0x000fe40000004100 */
[C---:B------:R-:W-:Y:S01]  /*67c0*/  FMUL R12, R38.reuse, R16 ;  /* 0x00000010260c7220 */ /* 0x040fe20000400000 */
        /* <DEDUP_REMOVED lines=13> */
[C---:B------:R-:W-:Y:S01]  /*68a0*/  FFMA R3, R41.reuse, R44, R3 ;  /* 0x0000002c29037223 */ /* 0x040fe20000000003 */
[----:B------:R-:W-:Y:S01]  /*68b0*/  F2FP.F16.E5M2.UNPACK_B R40, R79 ;  /* 0x0000004fff28723e */ /* 0x000fe200020004ff */
[C---:B------:R-:W-:Y:S01]  /*68c0*/  FFMA R7, R41.reuse, R46, R7 ;  /* 0x0000002e29077223 */ /* 0x040fe20000000007 */
[C---:B------:R-:W-:Y:S01]  /*68d0*/  FFMA R4, R41.reuse, R43, R4 ;  /* 0x0000002b29047223 */ /* 0x040fe20000000004 */
[----:B------:R-:W-:Y:S01]  /*68e0*/  F2FP.F16.E5M2.UNPACK_B R42, R79.H1 ;  /* 0x0000004fff2a723e */ /* 0x000fe200030004ff */
[C---:B------:R-:W-:Y:S01]  /*68f0*/  FFMA R5, R41.reuse, R48, R5 ;  /* 0x0000003029057223 */ /* 0x040fe20000000005 */
[----:B------:R-:W-:Y:S01]  /*6900*/  FFMA R6, R41, R45, R6 ;  /* 0x0000002d29067223 */ /* 0x000fe20000000006 */
[----:B------:R-:W-:Y:S01]  /*6910*/  F2FP.SATFINITE.E5M2.F32.PACK_AB_MERGE_C R99, R7, R3, RZ ;  /* 0x000000030763723e */ /* 0x000fe200048060ff */
[C---:B------:R-:W-:Y:S01]  /*6920*/  FFMA R11, R41.reuse, R50, R11 ;  /* 0x00000032290b7223 */ /* 0x040fe2000000000b */
[C---:B------:R-:W-:Y:S01]  /*6930*/  FFMA R8, R41.reuse, R47, R8 ;  /* 0x0000002f29087223 */ /* 0x040fe20000000008 */
[----:B------:R-:W-:Y:S01]  /*6940*/  FMUL R10, R38, R14 ;  /* 0x0000000e260a7220 */ /* 0x000fe20000400000 */
[----:B------:R-:W-:Y:S01]  /*6950*/  F2FP.SATFINITE.E5M2.F32.PACK_AB_MERGE_C R104, R2, R0, R99 ;  /* 0x000000000268723e */ /* 0x000fe20004806063 */
[----:B------:R-:W-:Y:S01]  /*6960*/  FFMA R9, R41, R52, R9 ;  /* 0x0000003429097223 */ /* 0x000fe20000000009 */
[----:B------:R-:W-:Y:S01]  /*6970*/  F2FP.SATFINITE.E5M2.F32.PACK_AB_MERGE_C R105, R11, R6, RZ ;  /* 0x000000060b69723e */ /* 0x000fe200048060ff */
[----:B------:R-:W-:Y:S01]  /*6980*/  FFMA R10, R41, R49, R10 ;  /* 0x00000031290a7223 */ /* 0x000fe2000000000a */
[----:B------:R-:W-:Y:S01]  /*6990*/  IADD3 R99, PT, PT, R112, R103, RZ ;  /* 0x0000006770637210 */ /* 0x000fe20007ffe0ff */
[C---:B------:R-:W-:Y:S01]  /*69a0*/  FMUL R15, R38.reuse, R15 ;  /* 0x0000000f260f7220 */ /* 0x040fe20000400000 */
[--C-:B------:R-:W-:Y:S01]  /*69b0*/  HADD2.F32 R53, -RZ, R55.reuse.H0_H0 ;  /* 0x20000037ff357230 */ /* 0x100fe20000004100 */
[----:B------:R-:W-:Y:S01]  /*69c0*/  F2FP.SATFINITE.E5M2.F32.PACK_AB_MERGE_C R105, R5, R4, R105 ;  /* 0x000000040569723e */ /* 0x000fe20004806069 */
[----:B------:R-:W-:Y:S02]  /*69d0*/  HADD2.F32 R58, -RZ, R55.H1_H1 ;  /* 0x30000037ff3a7230 */ /* 0x000fe40000004100 */
[C---:B------:R-:W-:Y:S01]  /*69e0*/  FFMA R15, R41.reuse, R54, R15 ;  /* 0x00000036290f7223 */ /* 0x040fe2000000000f */
[C---:B------:R-:W-:Y:S01]  /*69f0*/  FFMA R12, R41.reuse, R51, R12 ;  /* 0x00000033290c7223 */ /* 0x040fe2000000000c */
[C---:B------:R-:W-:Y:S01]  /*6a00*/  FFMA R13, R41.reuse, R56, R13 ;  /* 0x00000038290d7223 */ /* 0x040fe2000000000d */
[----:B------:R-:W-:Y:S02]  /*6a10*/  HADD2.F32 R55, -RZ, R57.H0_H0 ;  /* 0x20000039ff377230 */ /* 0x000fe40000004100 */
[C---:B------:R-:W-:Y:S01]  /*6a20*/  FMUL R14, R38.reuse, R18 ;  /* 0x00000012260e7220 */ /* 0x040fe20000400000 */
[C---:B------:R-:W-:Y:S01]  /*6a30*/  FMUL R19, R38.reuse, R19 ;  /* 0x0000001326137220 */ /* 0x040fe20000400000 */
[--C-:B------:R-:W-:Y:S02]  /*6a40*/  HADD2.F32 R57, -RZ, R59.reuse.H0_H0 ;  /* 0x2000003bff397230 */ /* 0x100fe40000004100 */
[C---:B------:R-:W-:Y:S01]  /*6a50*/  FMUL R18, R38.reuse, R22 ;  /* 0x0000001626127220 */ /* 0x040fe20000400000 */
[C---:B------:R-:W-:Y:S01]  /*6a60*/  FFMA R14, R41.reuse, R53, R14 ;  /* 0x00000035290e7223 */ /* 0x040fe2000000000e */
[----:B------:R-:W-:Y:S02]  /*6a70*/  HADD2.F32 R62, -RZ, R59.H1_H1 ;  /* 0x3000003bff3e7230 */ /* 0x000fe40000004100 */
[C---:B------:R-:W-:Y:S01]  /*6a80*/  FFMA R19, R41.reuse, R58, R19 ;  /* 0x0000003a29137223 */ /* 0x040fe20000000013 */
[----:B------:R-:W-:Y:S02]  /*6a90*/  HADD2.F32 R59, -RZ, R61.H0_H0 ;  /* 0x2000003dff3b7230 */ /* 0x000fe40000004100 */
[C---:B------:R-:W-:Y:S01]  /*6aa0*/  FMUL R23, R38.reuse, R23 ;  /* 0x0000001726177220 */ /* 0x040fe20000400000 */
[C---:B------:R-:W-:Y:S01]  /*6ab0*/  FFMA R16, R41.reuse, R55, R16 ;  /* 0x0000003729107223 */ /* 0x040fe20000000010 */
[C---:B------:R-:W-:Y:S01]  /*6ac0*/  FFMA R17, R41.reuse, R60, R17 ;  /* 0x0000003c29117223 */ /* 0x040fe20000000011 */
[--C-:B------:R-:W-:Y:S02]  /*6ad0*/  HADD2.F32 R61, -RZ, R63.reuse.H0_H0 ;  /* 0x2000003fff3d7230 */ /* 0x100fe40000004100 */
[C---:B------:R-:W-:Y:S01]  /*6ae0*/  FFMA R18, R41.reuse, R57, R18 ;  /* 0x0000003929127223 */ /* 0x040fe20000000012 */
[----:B------:R-:W-:Y:S02]  /*6af0*/  HADD2.F32 R66, -RZ, R63.H1_H1 ;  /* 0x3000003fff427230 */ /* 0x000fe40000004100 */
[C---:B------:R-:W-:Y:S01]  /*6b00*/  FMUL R22, R38.reuse, R26 ;  /* 0x0000001a26167220 */ /* 0x040fe20000400000 */
[----:B------:R-:W-:Y:S02]  /*6b10*/  HADD2.F32 R63, -RZ, R65.H0_H0 ;  /* 0x20000041ff3f7230 */ /* 0x000fe40000004100 */
[C---:B------:R-:W-:Y:S01]  /*6b20*/  FFMA R23, R41.reuse, R62, R23 ;  /* 0x0000003e29177223 */ /* 0x040fe20000000017 */
[C---:B------:R-:W-:Y:S01]  /*6b30*/  FMUL R27, R38.reuse, R27 ;  /* 0x0000001b261b7220 */ /* 0x040fe20000400000 */
[C---:B------:R-:W-:Y:S01]  /*6b40*/  FFMA R20, R41.reuse, R59, R20 ;  /* 0x0000003b29147223 */ /* 0x040fe20000000014 */
[C---:B------:R-:W-:Y:S01]  /*6b50*/  FFMA R21, R41.reuse, R64, R21 ;  /* 0x0000004029157223 */ /* 0x040fe20000000015 */
[--C-:B------:R-:W-:Y:S02]  /*6b60*/  HADD2.F32 R65, -RZ, R67.reuse.H0_H0 ;  /* 0x20000043ff417230 */ /* 0x100fe40000004100 */
[C---:B------:R-:W-:Y:S01]  /*6b70*/  FFMA R22, R41.reuse, R61, R22 ;  /* 0x0000003d29167223 */ /* 0x040fe20000000016 */
[----:B------:R-:W-:Y:S02]  /*6b80*/  HADD2.F32 R70, -RZ, R67.H1_H1 ;  /* 0x30000043ff467230 */ /* 0x000fe40000004100 */
[C---:B------:R-:W-:Y:S01]  /*6b90*/  FMUL R26, R38.reuse, R30 ;  /* 0x0000001e261a7220 */ /* 0x040fe20000400000 */
[--C-:B------:R-:W-:Y:S02]  /*6ba0*/  HADD2.F32 R67, -RZ, R40.reuse.H0_H0 ;  /* 0x20000028ff437230 */ /* 0x100fe40000004100 */
[C---:B------:R-:W-:Y:S01]  /*6bb0*/  FFMA R27, R41.reuse, R66, R27 ;  /* 0x00000042291b7223 */ /* 0x040fe2000000001b */
[C---:B------:R-:W-:Y:S01]  /*6bc0*/  FMUL R31, R38.reuse, R31 ;  /* 0x0000001f261f7220 */ /* 0x040fe20000400000 */
[C---:B------:R-:W-:Y:S01]  /*6bd0*/  FFMA R24, R41.reuse, R63, R24 ;  /* 0x0000003f29187223 */ /* 0x040fe20000000018 */
[----:B------:R-:W-:Y:S02]  /*6be0*/  HADD2.F32 R40, -RZ, R40.H1_H1 ;  /* 0x30000028ff287230 */ /* 0x000fe40000004100 */
[C---:B------:R-:W-:Y:S01]  /*6bf0*/  FFMA R25, R41.reuse, R68, R25 ;  /* 0x0000004429197223 */ /* 0x040fe20000000019 */
[--C-:B------:R-:W-:Y:S02]  /*6c00*/  HADD2.F32 R69, -RZ, R42.reuse.H0_H0 ;  /* 0x2000002aff457230 */ /* 0x100fe40000004100 */
[C---:B------:R-:W-:Y:S01]  /*6c10*/  FFMA R26, R41.reuse, R65, R26 ;  /* 0x00000041291a7223 */ /* 0x040fe2000000001a */
[----:B------:R-:W-:Y:S02]  /*6c20*/  HADD2.F32 R42, -RZ, R42.H1_H1 ;  /* 0x3000002aff2a7230 */ /* 0x000fe40000004100 */
[C---:B------:R-:W-:Y:S01]  /*6c30*/  FMUL R30, R38.reuse, R34 ;  /* 0x00000022261e7220 */ /* 0x040fe20000400000 */
[----:B------:R-:W-:Y:S01]  /*6c40*/  FFMA R31, R41, R70, R31 ;  /* 0x00000046291f7223 */ /* 0x000fe2000000001f */
[----:B------:R-:W-:Y:S01]  /*6c50*/  FMUL R35, R38, R35 ;  /* 0x0000002326237220 */ /* 0x000fe20000400000 */
[----:B------:R-:W-:Y:S01]  /*6c60*/  F2FP.SATFINITE.E5M2.F32.PACK_AB_MERGE_C R106, R15, R10, RZ ;  /* 0x0000000a0f6a723e */ /* 0x000fe200048060ff */
[----:B------:R-:W-:Y:S01]  /*6c70*/  FFMA R28, R41, R67, R28 ;  /* 0x00000043291c7223 */ /* 0x000fe2000000001c */
[----:B------:R-:W-:Y:S01]  /*6c80*/  F2FP.SATFINITE.E5M2.F32.PACK_AB_MERGE_C R107, R19, R14, RZ ;  /* 0x0000000e136b723e */ /* 0x000fe200048060ff */
[C---:B------:R-:W-:Y:S01]  /*6c90*/  FFMA R29, R41.reuse, R40, R29 ;  /* 0x00000028291d7223 */ /* 0x040fe2000000001d */
[C---:B------:R-:W-:Y:S01]  /*6ca0*/  FFMA R30, R41.reuse, R69, R30 ;  /* 0x00000045291e7223 */ /* 0x040fe2000000001e */
[----:B------:R-:W-:Y:S01]  /*6cb0*/  FFMA R35, R41, R42, R35 ;  /* 0x0000002a29237223 */ /* 0x000fe20000000023 */
[----:B------:R-:W-:Y:S02]  /*6cc0*/  F2FP.SATFINITE.E5M2.F32.PACK_AB_MERGE_C R106, R9, R8, R106 ;  /* 0x00000008096a723e */ /* 0x000fe4000480606a */
[----:B------:R-:W-:Y:S02]  /*6cd0*/  F2FP.SATFINITE.E5M2.F32.PACK_AB_MERGE_C R107, R13, R12, R107 ;  /* 0x0000000c0d6b723e */ /* 0x000fe4000480606b */
[----:B------:R-:W-:Y:S02]  /*6ce0*/  F2FP.SATFINITE.E5M2.F32.PACK_AB_MERGE_C R108, R23, R18, RZ ;  /* 0x00000012176c723e */ /* 0x000fe400048060ff */
[----:B------:R-:W-:Y:S01]  /*6cf0*/  F2FP.SATFINITE.E5M2.F32.PACK_AB_MERGE_C R109, R27, R22, RZ ;  /* 0x000000161b6d723e */ /* 0x000fe200048060ff */
[----:B------:R1:W-:Y:S01]  /*6d00*/  STS.128 [R84+UR44+0x4200], R104 ;  /* 0x0042006854007988 */ /* 0x0003e20008000c2c */
[----:B------:R-:W-:Y:S02]  /*6d10*/  F2FP.SATFINITE.E5M2.F32.PACK_AB_MERGE_C R113, R31, R26, RZ ;  /* 0x0000001a1f71723e */ /* 0x000fe400048060ff */
[----:B------:R-:W-:Y:S02]  /*6d20*/  F2FP.SATFINITE.E5M2.F32.PACK_AB_MERGE_C R114, R35, R30, RZ ;  /* 0x0000001e2372723e */ /* 0x000fe400048060ff */
[----:B------:R-:W-:Y:S02]  /*6d30*/  F2FP.SATFINITE.E5M2.F32.PACK_AB_MERGE_C R108, R17, R16, R108 ;  /* 0x00000010116c723e */ /* 0x000fe4000480606c */
[----:B------:R-:W-:Y:S02]  /*6d40*/  F2FP.SATFINITE.E5M2.F32.PACK_AB_MERGE_C R109, R21, R20, R109 ;  /* 0x00000014156d723e */ /* 0x000fe4000480606d */
[----:B------:R-:W-:Y:S02]  /*6d50*/  F2FP.SATFINITE.E5M2.F32.PACK_AB_MERGE_C R110, R25, R24, R113 ;  /* 0x00000018196e723e */ /* 0x000fe40004806071 */
[----:B------:R-:W-:Y:S02]  /*6d60*/  F2FP.SATFINITE.E5M2.F32.PACK_AB_MERGE_C R111, R29, R28, R114 ;  /* 0x0000001c1d6f723e */ /* 0x000fe40004806072 */
[----:B------:R-:W-:Y:S02]  /*6d70*/  LEA R112, R93, UR44, 0x3 ;  /* 0x0000002c5d707c11 */ /* 0x000fe4000f8e18ff */
[----:B------:R-:W-:Y:S01]  /*6d80*/  @P6 SHF.L.U32 R113, R91, 0x1f, RZ ;  /* 0x0000001f5b716819 */ /* 0x000fe200000006ff */
[----:B------:R1:W-:Y:S01]  /*6d90*/  STS.128 [R99+0x4210], R108 ;  /* 0x0042106c63007388 */ /* 0x0003e20000000c00 */
[----:B------:R-:W-:Y:S01]  /*6da0*/  @!PT LDS RZ, [RZ] ;  /* 0x00000000fffff984 */ /* 0x000fe20000000800 */
[----:B------:R-:W-:Y:S01]  /*6db0*/  @!PT LDS RZ, [RZ] ;  /* 0x00000000fffff984 */ /* 0x000fe20000000800 */
[----:B------:R-:W-:Y:S01]  /*6dc0*/  @!PT LDS RZ, [RZ] ;  /* 0x00000000fffff984 */ /* 0x000fe20000000800 */
[----:B------:R-:W-:Y:S01]  /*6dd0*/  @!PT LDS RZ, [RZ] ;  /* 0x00000000fffff984 */ /* 0x000fe20000000800 */
[----:B------:R2:W-:Y:S07]  /*6de0*/  MEMBAR.ALL.CTA ;  /* 0x0000000000007992 */ /* 0x0005ee0000008000 */
[----:B--2---:R-:W2:Y:S02]  /*6df0*/  FENCE.VIEW.ASYNC.S ;  /* 0x00000000000073c6 */ /* 0x004ea40000000000 */
[----:B--2---:R-:W-:Y:S06]  /*6e00*/  BAR.SYNC.DEFER_BLOCKING 0x1, 0x80 ;  /* 0x0042000000007b1d */ /* 0x004fec0000010000 */
[----:B------:R-:W-:Y:S05]  /*6e10*/  @P0 BRA `(.L_x_107) ;  /* 0x0000000000280947 */ /* 0x000fea0003800000 */
[----:B------:R-:W-:Y:S01]  /*6e20*/  UIADD3 UR4, UPT, UPT, UR44, 0x4200, URZ ;  /* 0x000042002c047890 */ /* 0x000fe2000fffe0ff */
[----:B------:R-:W-:Y:S05]  /*6e30*/  UMOV UR51, UR36 ;  /* 0x0000002400337c82 */ /* 0x000fea0008000000 */
[----:B------:R-:W-:Y:S01]  /*6e40*/  MOV R96, UR4 ;  /* 0x0000000400607c02 */ /* 0x000fe20008000f00 */
[----:B------:R-:W-:Y:S03]  /*6e50*/  UIADD3 UR4, UP0, UPT, UR62, 0x680, URZ ;  /* 0x000006803e047890 */ /* 0x000fe6000ff1e0ff */
[----:B------:R-:W-:Y:S01]  /*6e60*/  R2UR UR48, R96 ;  /* 0x00000000603072ca */ /* 0x000fe200000e0000 */
[----:B------:R-:W-:Y:S11]  /*6e70*/  UIADD3.X UR5, UPT, UPT, URZ, UR63, URZ, UP0, !UPT ;  /* 0x0000003fff057290 */ /* 0x000ff600087fe4ff */
[----:B------:R-:W-:Y:S01]  /*6e80*/  @!UPT UIADD3 URZ, UPT, UPT, URZ, URZ, URZ ;  /* 0x000000fffffff290 */ /* 0x000fe2000fffe0ff */
[----:B------:R2:W-:Y:S01]  /*6e90*/  UTMASTG.3D [UR48], [UR4] ;  /* 0x00000030040073b5 */ /* 0x0005e20008010000 */
[----:B------:R0:W-:Y:S01]  /*6ea0*/  UTMACMDFLUSH ;  /* 0x00000000000079b7 */ /* 0x0001e20000000000 */
[----:B--2---:R-:W-:Y:S04]  /*6eb0*/  DEPBAR.LE SB0, 0x1 ;  /* 0x000080400000791a */ /* 0x004fe80000000000 */
.L_x_107:
[----:B------:R-:W-:Y:S05]  /*6ec0*/  BSYNC.RECONVERGENT B0 ;  /* 0x0000000000007941 */ /* 0x000fea0003800200 */
.L_x_106:
[----:B------:R-:W-:Y:S06]  /*6ed0*/  BAR.SYNC.DEFER_BLOCKING 0x1, 0x80 ;  /* 0x0042000000007b1d */ /* 0x000fec0000010000 */
[----:B------:R-:W2:Y:S01]  /*6ee0*/  @P6 SYNCS.PHASECHK.TRANS64.TRYWAIT P0, [R112+URZ+0x50], R113 ;  /* 0x00005071700065a7 */ /* 0x000ea200080011ff */
[----:B------:R-:W-:Y:S01]  /*6ef0*/  BSSY B1, `(.L_x_108) ;  /* 0x0000020000017945 */ /* 0x000fe20003800000 */
[----:B--2---:R-:W-:Y:S03]  /*6f00*/  @P6 SEL R100, RZ, 0x1, !P0 ;  /* 0x00000001ff646807 */ /* 0x004fe60004000000 */
[----:B------:R-:W-:Y:S05]  /*6f10*/  @!P6 BRA `(.L_x_109) ;  /* 0x000000000074e947 */ /* 0x000fea0003800000 */
[----:B------:R-:W-:Y:S01]  /*6f20*/  ISETP.NE.AND P1, PT, R101, RZ, PT ;  /* 0x000000ff6500720c */ /* 0x000fe20003f25270 */
[----:B------:R-:W2:Y:S01]  /*6f30*/  S2R R0, SR_CgaCtaId ;  /* 0x0000000000007919 */ /* 0x000ea20000008800 */
[----:B------:R-:W-:Y:S01]  /*6f40*/  ISETP.NE.AND P0, PT, R100, RZ, PT ;  /* 0x000000ff6400720c */ /* 0x000fe20003f05270 */
[----:B------:R-:W-:Y:S10]  /*6f50*/  BSSY B0, `(.L_x_110) ;  /* 0x0000008000007945 */ /* 0x000ff40003800000 */
[----:B------:R-:W-:Y:S05]  /*6f60*/  @P1 IMAD R2, R93, 0x1000, R84 ;  /* 0x000010005d021824 */ /* 0x000fea00078e0254 */
[----:B------:R-:W-:Y:S05]  /*6f70*/  @P1 IADD3 R4, PT, PT, R2, UR44, RZ ;  /* 0x0000002c02041c10 */ /* 0x000fea000fffe0ff */
[----:B------:R-:W-:Y:S01]  /*6f80*/  @P1 IMAD.IADD R4, R4, 0x1, R103 ;  /* 0x0000000104041824 */ /* 0x000fe200078e0267 */
[----:B------:R-:W-:Y:S06]  /*6f90*/  @P0 BRA `(.L_x_111) ;  /* 0x00000000000c0947 */ /* 0x000fec0003800000 */
[----:B------:R-:W-:Y:S04]  /*6fa0*/  SHF.L.U32 R3, R91, 0x1f, RZ ;  /* 0x0000001f5b037819 */ /* 0x000fe800000006ff */
[----:B------:R-:W3:Y:S02]  /*6fb0*/  SYNCS.PHASECHK.TRANS64.TRYWAIT P0, [R112+URZ+0x50], R3 ;  /* 0x00005003700075a7 */ /* 0x000ee400080011ff */
[----:B---3--:R-:W-:Y:S05]  /*6fc0*/  @!P0 BRA `(.L_x_112) ;  /* 0x0000003000dc8947 */ /* 0x008fea0003800000 */
.L_x_111:
[----:B------:R-:W-:Y:S05]  /*6fd0*/  BSYNC B0 ;  /* 0x0000000000007941 */ /* 0x000fea0003800000 */
.L_x_110:
[----:B------:R-:W-:Y:S01]  /*6fe0*/  ISETP.NE.AND P0, PT, R101, RZ, PT ;  /* 0x000000ff6500720c */ /* 0x000fe20003f05270 */
[----:B---3--:R-:W-:Y:S02]  /*6ff0*/  VIADD R3, R112, 0x70 ;  /* 0x0000007070037836 */ /* 0x008fe40000000000 */
[----:B------:R-:W-:Y:S03]  /*7000*/  VIADD R93, R93, 0x1 ;  /* 0x000000015d5d7836 */ /* 0x000fe60000000000 */
[----:B--2---:R-:W-:Y:S07]  /*7010*/  PRMT R0, R0, 0x654, R3 ;  /* 0x0000065400007816 */ /* 0x004fee0000000003 */
[----:B------:R2:W3:Y:S04]  /*7020*/  @P0 LDS.128 R72, [R2+UR44+0x200] ;  /* 0x0002002c02480984 */ /* 0x0004e80008000c00 */
[----:B------:R2:W4:Y:S01]  /*7030*/  @P0 LDS.128 R76, [R4+0x210] ;  /* 0x00021000044c0984 */ /* 0x0005220000000c00 */
        /* <DEDUP_REMOVED lines=10> */
[----:B--23--:R-:W-:Y:S02]  /*70e0*/  LOP3.LUT R91, R91, R0, RZ, 0x3c, !PT ;  /* 0x000000005b5b7212 */ /* 0x00cfe400078e3cff */
.L_x_109:
[----:B------:R-:W-:Y:S05]  /*70f0*/  BSYNC B1 ;  /* 0x0000000000017941 */ /* 0x000fea0003800000 */
.L_x_108:
[----:B------:R-:W-:Y:S05]  /*7100*/  VIADD R3, R39, 0x40 ;  /* 0x0000004027037836 */ /* 0x000fea0000000000 */
[----:B------:R-:W-:Y:S04]  /*7110*/  SHF.R.U32.HI R3, RZ, 0x15, R3 ;  /* 0x00000015ff037819 */ /* 0x000fe80000011603 */
[----:B------:R-:W-:Y:S11]  /*7120*/  LOP3.LUT P0, RZ, R3, 0x3, R86, 0x48, !PT ;  /* 0x0000000303ff7812 */ /* 0x000ff60007804856 */
[----:B------:R-:W-:Y:S02]  /*7130*/  @!UPT UIADD3 URZ, UPT, UPT, URZ, URZ, URZ ;  /* 0x000000fffffff290 */ /* 0x000fe4000fffe0ff */
[----:B------:R-:W-:Y:S05]  /*7140*/  @!P0 BRA `(.L_x_113) ;  /* 0x0000000000408947 */ /* 0x000fea0003800000 */
[----:B------:R-:W2:Y:S01]  /*7150*/  LDCU.64 UR8, c[0x4][0x78] ;  /* 0x01000f00ff0877ac */ /* 0x000ea20008000a00 */
[----:B------:R-:W-:Y:S01]  /*7160*/  MOV R3, 0x0 ;  /* 0x0000000000037802 */ /* 0x000fe20000000f00 */
[----:B------:R-:W-:Y:S02]  /*7170*/  HFMA2 R12, -RZ, RZ, 0, 5.9604644775390625e-08 ;  /* 0x00000001ff0c7431 */ /* 0x000fe400000001ff */
[----:B------:R-:W-:Y:S02]  /*7180*/  IMAD.MOV.U32 R8, RZ, RZ, 0x192 ;  /* 0x00000192ff087424 */ /* 0x000fe400078e00ff */
[----:B------:R-:W-:Y:S01]  /*7190*/  IMAD.MOV.U32 R13, RZ, RZ, RZ ;  /* 0x000000ffff0d7224 */ /* 0x000fe200078e00ff */
[----:B------:R-:W3:Y:S01]  /*71a0*/  LDCU.64 UR6, c[0x4][0x80] ;  /* 0x01001000ff0677ac */ /* 0x000ee20008000a00 */
[----:B------:R-:W1:Y:S01]  /*71b0*/  LDC.64 R2, c[0x4][R3] ;  /* 0x0100000003027b82 */ /* 0x000e620000000a00 */
[----:B------:R-:W5:Y:S01]  /*71c0*/  LDCU.64 UR4, c[0x4][0x18] ;  /* 0x01000300ff0477ac */ /* 0x000f620008000a00 */
[----:B--2---:R-:W-:Y:S01]  /*71d0*/  MOV R5, UR9 ;  /* 0x0000000900057c02 */ /* 0x004fe20008000f00 */
[----:B------:R-:W-:Y:S01]  /*71e0*/  IMAD.U32 R4, RZ, RZ, UR8 ;  /* 0x00000008ff047e24 */ /* 0x000fe2000f8e00ff */
[----:B---3--:R-:W-:Y:S01]  /*71f0*/  MOV R7, UR7 ;  /* 0x0000000700077c02 */ /* 0x008fe20008000f00 */
[----:B------:R-:W-:Y:S01]  /*7200*/  IMAD.U32 R6, RZ, RZ, UR6 ;  /* 0x00000006ff067e24 */ /* 0x000fe2000f8e00ff */
[----:B-----5:R-:W-:Y:S01]  /*7210*/  MOV R11, UR5 ;  /* 0x00000005000b7c02 */ /* 0x020fe20008000f00 */
[----:B------:R-:W-:Y:S02]  /*7220*/  IMAD.U32 R10, RZ, RZ, UR4 ;  /* 0x00000004ff0a7e24 */ /* 0x000fe4000f8e00ff */
[----:B------:R-:W-:Y:S07]  /*7230*/  LEPC R20, `(.L_x_113) ;  /* 0x000000001014794e */ /* 0x000fee0000000000 */
[----:B-1--4-:R-:W-:Y:S05]  /*7240*/  CALL.ABS.NOINC R2 ;  /* 0x0000000002007343 */ /* 0x012fea0003c00000 */
.L_x_113:
        /* <DEDUP_REMOVED lines=14> */
[----:B------:R-:W-:Y:S01]  /*7330*/  F2FP.F16.E5M2.UNPACK_B R54, R75 ;  /* 0x0000004bff36723e */ /* 0x000fe200020004ff */
[----:B------:R-:W-:Y:S01]  /*7340*/  LDTM.16dp32bit_t0_t15.x32 R4, tmem[UR4+0x40] ;  /* 0x00004004000479ee */ /* 0x000fe20008a80000 */
[----:B------:R-:W2:Y:S01]  /*7350*/  LDTM.16dp32bit_t16_t31.x32 R4, tmem[UR4+0x60] ;  /* 0x00006004000479ee */ /* 0x000ea20008aa0000 */
[----:B------:R-:W-:Y:S01]  /*7360*/  HADD2.F32 R46, -RZ, R46.H1_H1 ;  /* 0x3000002eff2e7230 */ /* 0x000fe20000004100 */
[----:B----4-:R-:W-:Y:S01]  /*7370*/  F2FP.F16.E5M2.UNPACK_B R58, R76 ;  /* 0x0000004cff3a723e */ /* 0x010fe200020004ff */
[--C-:B------:R-:W-:Y:S01]  /*7380*/  HADD2.F32 R49, -RZ, R50.reuse.H0_H0 ;  /* 0x20000032ff317230 */ /* 0x100fe20000004100 */
[----:B------:R-:W-:Y:S01]  /*7390*/  F2FP.F16.E5M2.UNPACK_B R62, R77 ;  /* 0x0000004dff3e723e */ /* 0x000fe200020004ff */
[----:B------:R-:W-:Y:S01]  /*73a0*/  HADD2.F32 R50, -RZ, R50.H1_H1 ;  /* 0x30000032ff327230 */ /* 0x000fe20000004100 */
[----:B------:R-:W-:Y:S01]  /*73b0*/  F2FP.F16.E5M2.UNPACK_B R66, R78 ;  /* 0x0000004eff42723e */ /* 0x000fe200020004ff */
[--C-:B------:R-:W-:Y:S01]  /*73c0*/  HADD2.F32 R53, -RZ, R54.reuse.H0_H0 ;  /* 0x20000036ff357230 */ /* 0x100fe20000004100 */
[----:B------:R-:W-:Y:S01]  /*73d0*/  F2FP.F16.E5M2.UNPACK_B R70, R79 ;  /* 0x0000004fff46723e */ /* 0x000fe200020004ff */
[----:B------:R-:W-:Y:S01]  /*73e0*/  HADD2.F32 R54, -RZ, R54.H1_H1 ;  /* 0x30000036ff367230 */ /* 0x000fe20000004100 */
[----:B------:R-:W-:Y:S01]  /*73f0*/  F2FP.F16.E5M2.UNPACK_B R56, R75.H1 ;  /* 0x0000004bff38723e */ /* 0x000fe200030004ff */
[--C-:B------:R-:W-:Y:S01]  /*7400*/  HADD2.F32 R57, -RZ, R58.reuse.H0_H0 ;  /* 0x2000003aff397230 */ /* 0x100fe20000004100 */
[----:B------:R-:W-:Y:S01]  /*7410*/  F2FP.F16.E5M2.UNPACK_B R60, R76.H1 ;  /* 0x0000004cff3c723e */ /* 0x000fe200030004ff */
[----:B------:R-:W-:Y:S01]  /*7420*/  HADD2.F32 R58, -RZ, R58.H1_H1 ;  /* 0x3000003aff3a7230 */ /* 0x000fe20000004100 */
[----:B------:R-:W-:Y:S01]  /*7430*/  F2FP.F16.E5M2.UNPACK_B R64, R77.H1 ;  /* 0x0000004dff40723e */ /* 0x000fe200030004ff */
[--C-:B------:R-:W-:Y:S01]  /*7440*/  HADD2.F32 R61, -RZ, R62.reuse.H0_H0 ;  /* 0x2000003eff3d7230 */ /* 0x100fe20000004100 */
[----:B------:R-:W-:Y:S01]  /*7450*/  F2FP.F16.E5M2.UNPACK_B R68, R78.H1 ;  /* 0x0000004eff44723e */ /* 0x000fe200030004ff */
[----:B------:R-:W-:Y:S01]  /*7460*/  HADD2.F32 R62, -RZ, R62.H1_H1 ;  /* 0x3000003eff3e7230 */ /* 0x000fe20000004100 */
[----:B------:R-:W-:Y:S01]  /*7470*/  ISETP.NE.AND P0, PT, R97, RZ, PT ;  /* 0x000000ff6100720c */ /* 0x000fe20003f05270 */
[--C-:B------:R-:W-:Y:S01]  /*7480*/  HADD2.F32 R65, -RZ, R66.reuse.H0_H0 ;  /* 0x20000042ff417230 */ /* 0x100fe20000004100 */
[----:B------:R-:W-:Y:S01]  /*7490*/  ISETP.NE.AND P6, PT, R102, RZ, PT ;  /* 0x000000ff6600720c */ /* 0x000fe20003fc5270 */
[----:B------:R-:W-:Y:S02]  /*74a0*/  HADD2.F32 R66, -RZ, R66.H1_H1 ;  /* 0x30000042ff427230 */ /* 0x000fe40000004100 */
[--C-:B------:R-:W-:Y:S02]  /*74b0*/  HADD2.F32 R69, -RZ, R70.reuse.H0_H0 ;  /* 0x20000046ff457230 */ /* 0x100fe40000004100 */
[C---:B--2---:R-:W-:Y:S01]  /*74c0*/  FMUL R0, R38.reuse, R4 ;  /* 0x0000000426007220 */ /* 0x044fe20000400000 */
[C---:B------:R-:W-:Y:S01]  /*74d0*/  FMUL R2, R38.reuse, R5 ;  /* 0x0000000526027220 */ /* 0x040fe20000400000 */
[C---:B------:R-:W-:Y:S01]  /*74e0*/  FMUL R4, R38.reuse, R8 ;  /* 0x0000000826047220 */ /* 0x040fe20000400000 */
[C---:B------:R-:W-:Y:S01]  /*74f0*/  FMUL R5, R38.reuse, R9 ;  /* 0x0000000926057220 */ /* 0x040fe20000400000 */
[C---:B------:R-:W-:Y:S01]  /*7500*/  FFMA R0, R41.reuse, R40, R0 ;  /* 0x0000002829007223 */ /* 0x040fe20000000000 */
[C---:B------:R-:W-:Y:S01]  /*7510*/  FFMA R2, R41.reuse, R43, R2 ;  /* 0x0000002b29027223 */ /* 0x040fe20000000002 */
        /* <DEDUP_REMOVED lines=10> */
[----:B------:R-:W-:Y:S02]  /*75c0*/  HADD2.F32 R70, -RZ, R70.H1_H1 ;  /* 0x30000046ff467230 */ /* 0x000fe40000004100 */
[C---:B------:R-:W-:Y:S01]  /*75d0*/  FMUL R28, R38.reuse, R32 ;  /* 0x00000020261c7220 */ /* 0x040fe20000400000 */
[C---:B------:R-:W-:Y:S01]  /*75e0*/  FMUL R29, R38.reuse, R33 ;  /* 0x00000021261d7220 */ /* 0x040fe20000400000 */
[C---:B------:R-:W-:Y:S01]  /*75f0*/  FMUL R3, R38.reuse, R6 ;  /* 0x0000000626037220 */ /* 0x040fe20000400000 */
[C---:B------:R-:W-:Y:S01]  /*7600*/  FMUL R7, R38.reuse, R7 ;  /* 0x0000000726077220 */ /* 0x040fe20000400000 */
[--C-:B------:R-:W-:Y:S02]  /*7610*/  HADD2.F32 R47, -RZ, R48.reuse.H0_H0 ;  /* 0x20000030ff2f7230 */ /* 0x100fe40000004100 */
[C---:B------:R-:W-:Y:S01]  /*7620*/  FMUL R6, R38.reuse, R10 ;  /* 0x0000000a26067220 */ /* 0x040fe20000400000 */
[C---:B------:R-:W-:Y:S01]  /*7630*/  FFMA R3, R41.reuse, R42, R3 ;  /* 0x0000002a29037223 */ /* 0x040fe20000000003 */
[----:B------:R-:W-:Y:S02]  /*7640*/  HADD2.F32 R48, -RZ, R48.H1_H1 ;  /* 0x30000030ff307230 */ /* 0x000fe40000004100 */
[C---:B------:R-:W-:Y:S01]  /*7650*/  FFMA R7, R41.reuse, R44, R7 ;  /* 0x0000002c29077223 */ /* 0x040fe20000000007 */
[C---:B------:R-:W-:Y:S01]  /*7660*/  FFMA R4, R41.reuse, R45, R4 ;  /* 0x0000002d29047223 */ /* 0x040fe20000000004 */
[C---:B------:R-:W-:Y:S01]  /*7670*/  FFMA R5, R41.reuse, R46, R5 ;  /* 0x0000002e29057223 */ /* 0x040fe20000000005 */
[----:B------:R-:W-:Y:S01]  /*7680*/  FFMA R6, R41, R47, R6 ;  /* 0x0000002f29067223 */ /* 0x000fe20000000006 */
[----:B------:R-:W-:Y:S01]  /*7690*/  FMUL R11, R38, R11 ;  /* 0x0000000b260b7220 */ /* 0x000fe20000400000 */
[----:B------:R-:W-:Y:S01]  /*76a0*/  F2FP.F16.E5M2.UNPACK_B R40, R79.H1 ;  /* 0x0000004fff28723e */ /* 0x000fe200030004ff */
[--C-:B------:R-:W-:Y:S01]  /*76b0*/  HADD2.F32 R51, -RZ, R52.reuse.H0_H0 ;  /* 0x20000034ff337230 */ /* 0x100fe20000004100 */
[----:B-1----:R-:W-:Y:S01]  /*76c0*/  F2FP.SATFINITE.E5M2.F32.PACK_AB_MERGE_C R105, R7, R3, RZ ;  /* 0x000000030769723e */ /* 0x002fe200048060ff */
[C---:B------:R-:W-:Y:S01]  /*76d0*/  FFMA R11, R41.reuse, R48, R11 ;  /* 0x00000030290b7223 */ /* 0x040fe2000000000b */
[C---:B------:R-:W-:Y:S01]  /*76e0*/  FFMA R8, R41.reuse, R49, R8 ;  /* 0x0000003129087223 */ /* 0x040fe20000000008 */
[----:B------:R-:W-:Y:S01]  /*76f0*/  FFMA R9, R41, R50, R9 ;  /* 0x0000003229097223 */ /* 0x000fe20000000009 */
[----:B------:R-:W-:Y:S01]  /*7700*/  F2FP.SATFINITE.E5M2.F32.PACK_AB_MERGE_C R104, R2, R0, R105 ;  /* 0x000000000268723e */ /* 0x000fe20004806069 */
[----:B------:R-:W-:Y:S01]  /*7710*/  HADD2.F32 R52, -RZ, R52.H1_H1 ;  /* 0x30000034ff347230 */ /* 0x000fe20000004100 */
[----:B------:R-:W-:Y:S01]  /*7720*/  F2FP.SATFINITE.E5M2.F32.PACK_AB_MERGE_C R106, R11, R6, RZ ;  /* 0x000000060b6a723e */ /* 0x000fe200048060ff */
[C---:B------:R-:W-:Y:S01]  /*7730*/  FMUL R10, R38.reuse, R14 ;  /* 0x0000000e260a7220 */ /* 0x040fe20000400000 */
[C---:B------:R-:W-:Y:S01]  /*7740*/  FMUL R15, R38.reuse, R15 ;  /* 0x0000000f260f7220 */ /* 0x040fe20000400000 */
[--C-:B------:R-:W-:Y:S01]  /*7750*/  HADD2.F32 R55, -RZ, R56.reuse.H0_H0 ;  /* 0x20000038ff377230 */ /* 0x100fe20000004100 */
[----:B------:R-:W-:Y:S01]  /*7760*/  F2FP.SATFINITE.E5M2.F32.PACK_AB_MERGE_C R105, R5, R4, R106 ;  /* 0x000000040569723e */ /* 0x000fe2000480606a */
[C---:B------:R-:W-:Y:S01]  /*7770*/  FFMA R10, R41.reuse, R51, R10 ;  /* 0x00000033290a7223 */ /* 0x040fe2000000000a */
[C---:B------:R-:W-:Y:S01]  /*7780*/  FFMA R15, R41.reuse, R52, R15 ;  /* 0x00000034290f7223 */ /* 0x040fe2000000000f */
[C---:B------:R-:W-:Y:S01]  /*7790*/  FFMA R12, R41.reuse, R53, R12 ;  /* 0x00000035290c7223 */ /* 0x040fe2000000000c */
[C---:B------:R-:W-:Y:S01]  /*77a0*/  FFMA R13, R41.reuse, R54, R13 ;  /* 0x00000036290d7223 */ /* 0x040fe2000000000d */
[----:B------:R-:W-:Y:S02]  /*77b0*/  HADD2.F32 R56, -RZ, R56.H1_H1 ;  /* 0x30000038ff387230 */ /* 0x000fe40000004100 */
[C---:B------:R-:W-:Y:S01]  /*77c0*/  FMUL R14, R38.reuse, R18 ;  /* 0x00000012260e7220 */ /* 0x040fe20000400000 */
[C---:B------:R-:W-:Y:S01]  /*77d0*/  FMUL R19, R38.reuse, R19 ;  /* 0x0000001326137220 */ /* 0x040fe20000400000 */
[--C-:B------:R-:W-:Y:S02]  /*77e0*/  HADD2.F32 R59, -RZ, R60.reuse.H0_H0 ;  /* 0x2000003cff3b7230 */ /* 0x100fe40000004100 */
[C---:B------:R-:W-:Y:S01]  /*77f0*/  FMUL R18, R38.reuse, R22 ;  /* 0x0000001626127220 */ /* 0x040fe20000400000 */
[C---:B------:R-:W-:Y:S01]  /*7800*/  FFMA R14, R41.reuse, R55, R14 ;  /* 0x00000037290e7223 */ /* 0x040fe2000000000e */
[----:B------:R-:W-:Y:S02]  /*7810*/  HADD2.F32 R60, -RZ, R60.H1_H1 ;  /* 0x3000003cff3c7230 */ /* 0x000fe40000004100 */
        /* <DEDUP_REMOVED lines=8> */
[C---:B------:R-:W-:Y:S01]  /*78a0*/  FFMA R23, R41.reuse, R60, R23 ;  /* 0x0000003c29177223 */ /* 0x040fe20000000017 */
[C---:B------:R-:W-:Y:S01]  /*78b0*/  FMUL R27, R38.reuse, R27 ;  /* 0x0000001b261b7220 */ /* 0x040fe20000400000 */
[C---:B------:R-:W-:Y:S01]  /*78c0*/  FFMA R20, R41.reuse, R61, R20 ;  /* 0x0000003d29147223 */ /* 0x040fe20000000014 */
[C---:B------:R-:W-:Y:S01]  /*78d0*/  FFMA R21, R41.reuse, R62, R21 ;  /* 0x0000003e29157223 */ /* 0x040fe20000000015 */
[--C-:B------:R-:W-:Y:S02]  /*78e0*/  HADD2.F32 R67, -RZ, R68.reuse.H0_H0 ;  /* 0x20000044ff437230 */ /* 0x100fe40000004100 */
[----:B------:R-:W-:Y:S01]  /*78f0*/  FFMA R22, R41, R63, R22 ;  /* 0x0000003f29167223 */ /* 0x000fe20000000016 */
[----:B------:R-:W-:Y:S02]  /*7900*/  HADD2.F32 R68, -RZ, R68.H1_H1 ;  /* 0x30000044ff447230 */ /* 0x000fe40000004100 */
[C---:B------:R-:W-:Y:S01]  /*7910*/  FMUL R26, R38.reuse, R30 ;  /* 0x0000001e261a7220 */ /* 0x040fe20000400000 */
[----:B------:R-:W-:Y:S01]  /*7920*/  F2FP.SATFINITE.E5M2.F32.PACK_AB_MERGE_C R107, R15, R10, RZ ;  /* 0x0000000a0f6b723e */ /* 0x000fe200048060ff */
        /* <DEDUP_REMOVED lines=8> */
[----:B------:R-:W-:Y:S01]  /*79b0*/  F2FP.SATFINITE.E5M2.F32.PACK_AB_MERGE_C R106, R9, R8, R107 ;  /* 0x00000008096a723e */ /* 0x000fe2000480606b */
[----:B------:R-:W-:Y:S01]  /*79c0*/  FFMA R31, R41, R68, R31 ;  /* 0x00000044291f7223 */ /* 0x000fe2000000001f */
[----:B------:R-:W-:Y:S01]  /*79d0*/  FMUL R35, R38, R35 ;  /* 0x0000002326237220 */ /* 0x000fe20000400000 */
[----:B------:R-:W-:Y:S01]  /*79e0*/  F2FP.SATFINITE.E5M2.F32.PACK_AB_MERGE_C R107, R19, R14, RZ ;  /* 0x0000000e136b723e */ /* 0x000fe200048060ff */
[C---:B------:R-:W-:Y:S01]  /*79f0*/  FFMA R28, R41.reuse, R69, R28 ;  /* 0x00000045291c7223 */ /* 0x040fe2000000001c */
[C---:B------:R-:W-:Y:S01]  /*7a00*/  FFMA R29, R41.reuse, R70, R29 ;  /* 0x00000046291d7223 */ /* 0x040fe2000000001d */
[C---:B------:R-:W-:Y:S01]  /*7a10*/  FFMA R30, R41.reuse, R43, R30 ;  /* 0x0000002b291e7223 */ /* 0x040fe2000000001e */
[----:B------:R-:W-:Y:S01]  /*7a20*/  FFMA R35, R41, R40, R35 ;  /* 0x0000002829237223 */ /* 0x000fe20000000023 */
        /* <DEDUP_REMOVED lines=21> */
[----:B------:R-:W-:Y:S02]  /*7b80*/  UIADD3 UR4, UP0, UPT, UR62, 0x680, URZ ;  /* 0x000006803e047890 */ /* 0x000fe4000ff1e0ff */
[----:B------:R-:W-:Y:S02]  /*7b90*/  UIADD3 UR9, UPT, UPT, UR49, 0x40, URZ ;  /* 0x0000004031097890 */ /* 0x000fe4000fffe0ff */
[----:B------:R-:W-:Y:S02]  /*7ba0*/  UIADD3 UR8, UPT, UPT, UR44, 0x5200, URZ ;  /* 0x000052002c087890 */ /* 0x000fe4000fffe0ff */
[----:B------:R-:W-:Y:S01]  /*7bb0*/  UIADD3.X UR5, UPT, UPT, URZ, UR63, URZ, UP0, !UPT ;  /* 0x0000003fff057290 */ /* 0x000fe200087fe4ff */
[----:B------:R-:W-:Y:S01]  /*7bc0*/  UMOV UR10, UR50 ;  /* 0x00000032000a7c82 */ /* 0x000fe20008000000 */
[----:B------:R-:W-:Y:S07]  /*7bd0*/  UMOV UR11, UR36 ;  /* 0x00000024000b7c82 */ /* 0x000fee0008000000 */
[----:B------:R2:W-:Y:S01]  /*7be0*/  UTMASTG.3D [UR8], [UR4] ;  /* 0x00000008040073b5 */ /* 0x0005e20008010000 */
[----:B------:R0:W-:Y:S01]  /*7bf0*/  UTMACMDFLUSH ;  /* 0x00000000000079b7 */ /* 0x0001e20000000000 */
[----:B--2---:R-:W-:Y:S04]  /*7c00*/  DEPBAR.LE SB0, 0x1 ;  /* 0x000080400000791a */ /* 0x004fe80000000000 */
.L_x_115:
[----:B------:R-:W-:Y:S05]  /*7c10*/  BSYNC.RECONVERGENT B0 ;  /* 0x0000000000007941 */ /* 0x000fea0003800200 */
.L_x_114:
        /* <DEDUP_REMOVED lines=16> */
.L_x_119:
[----:B------:R-:W-:Y:S05]  /*7d20*/  BSYNC B0 ;  /* 0x0000000000007941 */ /* 0x000fea0003800000 */
.L_x_118:
        /* <DEDUP_REMOVED lines=17> */
.L_x_117:
[----:B------:R-:W-:Y:S05]  /*7e40*/  BSYNC B1 ;  /* 0x0000000000017941 */ /* 0x000fea0003800000 */
.L_x_116:
        /* <DEDUP_REMOVED lines=21> */
.L_x_121:
        /* <DEDUP_REMOVED lines=18> */
[----:B------:R-:W-:Y:S01]  /*80c0*/  ISETP.NE.AND P6, PT, R102, RZ, PT ;  /* 0x000000ff6600720c */ /* 0x000fe20003fc5270 */
[--C-:B------:R-:W-:Y:S01]  /*80d0*/  HADD2.F32 R49, -RZ, R50.reuse.H0_H0 ;  /* 0x20000032ff317230 */ /* 0x100fe20000004100 */
[----:B----4-:R-:W-:Y:S01]  /*80e0*/  F2FP.F16.E5M2.UNPACK_B R58, R76 ;  /* 0x0000004cff3a723e */ /* 0x010fe200020004ff */
[----:B------:R-:W-:Y:S01]  /*80f0*/  HADD2.F32 R50, -RZ, R50.H1_H1 ;  /* 0x30000032ff327230 */ /* 0x000fe20000004100 */
[----:B------:R-:W-:Y:S01]  /*8100*/  F2FP.F16.E5M2.UNPACK_B R62, R77 ;  /* 0x0000004dff3e723e */ /* 0x000fe200020004ff */
[--C-:B------:R-:W-:Y:S01]  /*8110*/  HADD2.F32 R53, -RZ, R54.reuse.H0_H0 ;  /* 0x20000036ff357230 */ /* 0x100fe20000004100 */
[----:B------:R-:W-:Y:S01]  /*8120*/  F2FP.F16.E5M2.UNPACK_B R66, R78 ;  /* 0x0000004eff42723e */ /* 0x000fe200020004ff */
[----:B------:R-:W-:Y:S01]  /*8130*/  HADD2.F32 R54, -RZ, R54.H1_H1 ;  /* 0x30000036ff367230 */ /* 0x000fe20000004100 */
[----:B------:R-:W-:Y:S01]  /*8140*/  F2FP.F16.E5M2.UNPACK_B R70, R79 ;  /* 0x0000004fff46723e */ /* 0x000fe200020004ff */
[--C-:B------:R-:W-:Y:S01]  /*8150*/  HADD2.F32 R57, -RZ, R58.reuse.H0_H0 ;  /* 0x2000003aff397230 */ /* 0x100fe20000004100 */
[----:B------:R-:W-:Y:S01]  /*8160*/  F2FP.F16.E5M2.UNPACK_B R56, R75.H1 ;  /* 0x0000004bff38723e */ /* 0x000fe200030004ff */
[----:B------:R-:W-:Y:S01]  /*8170*/  HADD2.F32 R58, -RZ, R58.H1_H1 ;  /* 0x3000003aff3a7230 */ /* 0x000fe20000004100 */
[----:B------:R-:W-:Y:S01]  /*8180*/  F2FP.F16.E5M2.UNPACK_B R60, R76.H1 ;  /* 0x0000004cff3c723e */ /* 0x000fe200030004ff */
[--C-:B------:R-:W-:Y:S01]  /*8190*/  HADD2.F32 R61, -RZ, R62.reuse.H0_H0 ;  /* 0x2000003eff3d7230 */ /* 0x100fe20000004100 */
[----:B------:R-:W-:Y:S01]  /*81a0*/  F2FP.F16.E5M2.UNPACK_B R64, R77.H1 ;  /* 0x0000004dff40723e */ /* 0x000fe200030004ff */
[----:B------:R-:W-:Y:S01]  /*81b0*/  HADD2.F32 R62, -RZ, R62.H1_H1 ;  /* 0x3000003eff3e7230 */ /* 0x000fe20000004100 */
[----:B------:R-:W-:Y:S01]  /*81c0*/  F2FP.F16.E5M2.UNPACK_B R68, R78.H1 ;  /* 0x0000004eff44723e */ /* 0x000fe200030004ff */
        /* <DEDUP_REMOVED lines=112> */
[----:B------:R-:W-:Y:S02]  /*88d0*/  UIADD3 UR4, UPT, UPT, UR44, 0x4200, URZ ;  /* 0x000042002c047890 */ /* 0x000fe4000fffe0ff */
[----:B------:R-:W-:Y:S01]  /*88e0*/  UIADD3 UR9, UPT, UPT, UR49, 0x80, URZ ;  /* 0x0000008031097890 */ /* 0x000fe2000fffe0ff */
[----:B------:R-:W-:Y:S01]  /*88f0*/  UMOV UR10, UR50 ;  /* 0x00000032000a7c82 */ /* 0x000fe20008000000 */
[----:B------:R-:W-:Y:S02]  /*8900*/  UMOV UR11, UR36 ;  /* 0x00000024000b7c82 */ /* 0x000fe40008000000 */
        /* <DEDUP_REMOVED lines=8> */
.L_x_123:
[----:B------:R-:W-:Y:S05]  /*8990*/  BSYNC.RECONVERGENT B0 ;  /* 0x0000000000007941 */ /* 0x000fea0003800200 */
.L_x_122:
        /* <DEDUP_REMOVED lines=16> */
.L_x_127:
[----:B------:R-:W-:Y:S05]  /*8aa0*/  BSYNC B0 ;  /* 0x0000000000007941 */ /* 0x000fea0003800000 */
.L_x_126:
        /* <DEDUP_REMOVED lines=17> */
.L_x_125:
[----:B------:R-:W-:Y:S05]  /*8bc0*/  BSYNC B1 ;  /* 0x0000000000017941 */ /* 0x000fea0003800000 */
.L_x_124:
        /* <DEDUP_REMOVED lines=21> */
.L_x_129:
[----:B------:R-:W-:Y:S01]  /*8d20*/  ISETP.NE.AND P0, PT, R97, RZ, PT ;  /* 0x000000ff6100720c */ /* 0x000fe20003f05270 */
[----:B------:R-:W-:Y:S05]  /*8d30*/  WARPSYNC.ALL ;  /* 0x0000000000007948 */ /* 0x000fea0003800000 */
[----:B------:R-:W-:Y:S01]  /*8d40*/  R2UR UR4, R39 ;  /* 0x00000000270472ca */ /* 0x000fe200000e0000 */
[----:B------:R-:W2:Y:S01]  /*8d50*/  S2UR UR6, SR_CgaCtaId ;  /* 0x00000000000679c3 */ /* 0x000ea20000008800 */
[-C--:B------:R-:W-:Y:S01]  /*8d60*/  F2FP.F16.E5M2.UNPACK_B R42, R72.reuse ;  /* 0x00000048ff2a723e */ /* 0x080fe200020004ff */
[----:B------:R-:W-:Y:S01]  /*8d70*/  BSSY.RECONVERGENT B0, `(.L_x_130) ;  /* 0x000009b000007945 */ /* 0x000fe20003800200 */
[----:B------:R-:W-:Y:S02]  /*8d80*/  F2FP.F16.E5M2.UNPACK_B R72, R72.H1 ;  /* 0x00000048ff48723e */ /* 0x000fe400030004ff */
[-C--:B------:R-:W-:Y:S01]  /*8d90*/  F2FP.F16.E5M2.UNPACK_B R46, R73.reuse ;  /* 0x00000049ff2e723e */ /* 0x080fe200020004ff */
[--C-:B------:R-:W-:Y:S01]  /*8da0*/  HADD2.F32 R40, -RZ, R42.reuse.H0_H0 ;  /* 0x2000002aff287230 */ /* 0x100fe20000004100 */
[----:B------:R-:W-:Y:S01]  /*8db0*/  F2FP.F16.E5M2.UNPACK_B R73, R73.H1 ;  /* 0x00000049ff49723e */ /* 0x000fe200030004ff */
[----:B------:R-:W-:Y:S01]  /*8dc0*/  HADD2.F32 R42, -RZ, R42.H1_H1 ;  /* 0x3000002aff2a7230 */ /* 0x000fe20000004100 */
[-C--:B------:R-:W-:Y:S01]  /*8dd0*/  F2FP.F16.E5M2.UNPACK_B R50, R74.reuse ;  /* 0x0000004aff32723e */ /* 0x080fe200020004ff */
[----:B------:R-:W-:Y:S01]  /*8de0*/  HADD2.F32 R43, -RZ, R72.H0_H0 ;  /* 0x20000048ff2b7230 */ /* 0x000fe20000004100 */
[----:B------:R-:W-:Y:S01]  /*8df0*/  F2FP.F16.E5M2.UNPACK_B R74, R74.H1 ;  /* 0x0000004aff4a723e */ /* 0x000fe200030004ff */
[----:B------:R-:W-:Y:S01]  /*8e00*/  LDTM.16dp32bit_t0_t15.x32 R4, tmem[UR4+0xc0] ;  /* 0x0000c004000479ee */ /* 0x000fe20008a80000 */
[----:B------:R-:W3:Y:S01]  /*8e10*/  LDTM.16dp32bit_t16_t31.x32 R4, tmem[UR4+0xe0] ;  /* 0x0000e004000479ee */ /* 0x000ee20008aa0000 */
[----:B------:R-:W-:Y:S01]  /*8e20*/  NOP ;  /* 0x0000000000007918 */ /* 0x000fe20000000000 */
[--C-:B------:R-:W-:Y:S01]  /*8e30*/  HADD2.F32 R45, -RZ, R46.reuse.H0_H0 ;  /* 0x2000002eff2d7230 */ /* 0x100fe20000004100 */
[----:B------:R-:W-:Y:S01]  /*8e40*/  R2UR UR5, R71 ;  /* 0x00000000470572ca */ /* 0x000fe200000e0000 */
[----:B------:R-:W-:Y:S01]  /*8e50*/  HADD2.F32 R46, -RZ, R46.H1_H1 ;  /* 0x3000002eff2e7230 */ /* 0x000fe20000004100 */
[----:B------:R-:W-:Y:S01]  /*8e60*/  F2FP.F16.E5M2.UNPACK_B R54, R75 ;  /* 0x0000004bff36723e */ /* 0x000fe200020004ff */
        /* <DEDUP_REMOVED lines=10> */
[----:B------:R-:W-:Y:S01]  /*8f10*/  UIADD3 UR4, UPT, UPT, UR5, 0xe0, URZ ;  /* 0x000000e005047890 */ /* 0x000fe2000fffe0ff */
[----:B------:R-:W-:Y:S01]  /*8f20*/  HADD2.F32 R59, -RZ, R58.H1_H1 ;  /* 0x3000003aff3b7230 */ /* 0x000fe20000004100 */
[----:B------:R-:W-:Y:S01]  /*8f30*/  F2FP.F16.E5M2.UNPACK_B R76, R76.H1 ;  /* 0x0000004cff4c723e */ /* 0x000fe200030004ff */
[--C-:B------:R-:W-:Y:S01]  /*8f40*/  HADD2.F32 R60, -RZ, R62.reuse.H0_H0 ;  /* 0x2000003eff3c7230 */ /* 0x100fe20000004100 */
[----:B------:R-:W-:Y:S01]  /*8f50*/  F2FP.F16.E5M2.UNPACK_B R77, R77.H1 ;  /* 0x0000004dff4d723e */ /* 0x000fe200030004ff */
[----:B------:R-:W-:Y:S01]  /*8f60*/  HADD2.F32 R63, -RZ, R62.H1_H1 ;  /* 0x3000003eff3f7230 */ /* 0x000fe20000004100 */
[----:B------:R-:W-:Y:S01]  /*8f70*/  F2FP.F16.E5M2.UNPACK_B R78, R78.H1 ;  /* 0x0000004eff4e723e */ /* 0x000fe200030004ff */
[--C-:B------:R-:W-:Y:S01]  /*8f80*/  HADD2.F32 R64, -RZ, R66.reuse.H0_H0 ;  /* 0x20000042ff407230 */ /* 0x100fe20000004100 */
[----:B--2---:R-:W-:Y:S01]  /*8f90*/  UPRMT UR4, UR6, 0x654, UR4 ;  /* 0x0000065406047896 */ /* 0x004fe20008000004 */
        /* <DEDUP_REMOVED lines=8> */
[----:B------:R-:W-:Y:S01]  /*9020*/  SYNCS.ARRIVE.TRANS64.RED.A1T0 RZ, [UR4], RZ ;  /* 0x000000ffffff79a7 */ /* 0x000fe20008100404 */
[C---:B------:R-:W-:Y:S01]  /*9030*/  FMUL R16, R38.reuse, R16 ;  /* 0x0000001026107220 */ /* 0x040fe20000400000 */
[C---:B------:R-:W-:Y:S01]  /*9040*/  FMUL R17, R38.reuse, R17 ;  /* 0x0000001126117220 */ /* 0x040fe20000400000 */
[C---:B------:R-:W-:Y:S01]  /*9050*/  FMUL R0, R38.reuse, R20 ;  /* 0x0000001426007220 */ /* 0x040fe20000400000 */
[C---:B------:R-:W-:Y:S01]  /*9060*/  FMUL R2, R38.reuse, R21 ;  /* 0x0000001526027220 */ /* 0x040fe20000400000 */
[C---:B------:R-:W-:Y:S01]  /*9070*/  FMUL R20, R38.reuse, R25 ;  /* 0x0000001926147220 */ /* 0x040fe20000400000 */
[----:B------:R-:W-:Y:S02]  /*9080*/  HADD2.F32 R67, -RZ, R66.H1_H1 ;  /* 0x30000042ff437230 */ /* 0x000fe40000004100 */
[C---:B------:R-:W-:Y:S01]  /*9090*/  FMUL R6, R38.reuse, R6 ;  /* 0x0000000626067220 */ /* 0x040fe20000400000 */
[----:B------:R-:W-:Y:S02]  /*90a0*/  HADD2.F32 R44, -RZ, R72.H1_H1 ;  /* 0x30000048ff2c7230 */ /* 0x000fe40000004100 */
[C---:B------:R-:W-:Y:S01]  /*90b0*/  FMUL R7, R38.reuse, R7 ;  /* 0x0000000726077220 */ /* 0x040fe20000400000 */
[--C-:B------:R-:W-:Y:S02]  /*90c0*/  HADD2.F32 R47, -RZ, R73.reuse.H0_H0 ;  /* 0x20000049ff2f7230 */ /* 0x100fe40000004100 */
[C---:B------:R-:W-:Y:S01]  /*90d0*/  FFMA R6, R41.reuse, R43, R6 ;  /* 0x0000002b29067223 */ /* 0x040fe20000000006 */
[--C-:B------:R-:W-:Y:S02]  /*90e0*/  HADD2.F32 R40, -RZ, R68.reuse.H0_H0 ;  /* 0x20000044ff287230 */ /* 0x100fe40000004100 */
[C---:B------:R-:W-:Y:S01]  /*90f0*/  FFMA R7, R41.reuse, R44, R7 ;  /* 0x0000002c29077223 */ /* 0x040fe20000000007 */
[C---:B------:R-:W-:Y:S01]  /*9100*/  FFMA R8, R41.reuse, R45, R8 ;  /* 0x0000002d29087223 */ /* 0x040fe20000000008 */
[----:B------:R-:W-:Y:S01]  /*9110*/  FFMA R9, R41, R46, R9 ;  /* 0x0000002e29097223 */ /* 0x000fe20000000009 */
[----:B------:R-:W-:Y:S02]  /*9120*/  HADD2.F32 R43, -RZ, R68.H1_H1 ;  /* 0x30000044ff2b7230 */ /* 0x000fe40000004100 */
[C---:B------:R-:W-:Y:S01]  /*9130*/  FMUL R10, R38.reuse, R10 ;  /* 0x0000000a260a7220 */ /* 0x040fe20000400000 */
[----:B------:R-:W-:Y:S01]  /*9140*/  HADD2.F32 R48, -RZ, R73.H1_H1 ;  /* 0x30000049ff307230 */ /* 0x000fe20000004100 */
[----:B------:R-:W-:Y:S01]  /*9150*/  F2FP.SATFINITE.E5M2.F32.PACK_AB_MERGE_C R100, R7, R6, RZ ;  /* 0x000000060764723e */ /* 0x000fe200048060ff */
[C---:B------:R-:W-:Y:S01]  /*9160*/  FMUL R7, R38.reuse, R24 ;  /* 0x0000001826077220 */ /* 0x040fe20000400000 */
[----:B------:R-:W-:Y:S01]  /*9170*/  FFMA R10, R41, R47, R10 ;  /* 0x0000002f290a7223 */ /* 0x000fe2000000000a */
[C---:B------:R-:W-:Y:S01]  /*9180*/  FMUL R24, R38.reuse, R29 ;  /* 0x0000001d26187220 */ /* 0x040fe20000400000 */
[----:B------:R-:W-:Y:S01]  /*9190*/  F2FP.SATFINITE.E5M2.F32.PACK_AB_MERGE_C R100, R5, R4, R100 ;  /* 0x000000040564723e */ /* 0x000fe20004806064 */
[C---:B------:R-:W-:Y:S01]  /*91a0*/  FMUL R11, R38.reuse, R11 ;  /* 0x0000000b260b7220 */ /* 0x040fe20000400000 */
[--C-:B------:R-:W-:Y:S02]  /*91b0*/  HADD2.F32 R51, -RZ, R74.reuse.H0_H0 ;  /* 0x2000004aff337230 */ /* 0x100fe40000004100 */
[C---:B------:R-:W-:Y:S01]  /*91c0*/  FMUL R14, R38.reuse, R14 ;  /* 0x0000000e260e7220 */ /* 0x040fe20000400000 */
[----:B------:R-:W-:Y:S02]  /*91d0*/  HADD2.F32 R52, -RZ, R74.H1_H1 ;  /* 0x3000004aff347230 */ /* 0x000fe40000004100 */
[C---:B------:R-:W-:Y:S01]  /*91e0*/  FFMA R11, R41.reuse, R48, R11 ;  /* 0x00000030290b7223 */ /* 0x040fe2000000000b */
[C---:B------:R-:W-:Y:S01]  /*91f0*/  FFMA R12, R41.reuse, R49, R12 ;  /* 0x00000031290c7223 */ /* 0x040fe2000000000c */
[C---:B------:R-:W-:Y:S01]  /*9200*/  FFMA R13, R41.reuse, R50, R13 ;  /* 0x00000032290d7223 */ /* 0x040fe2000000000d */
[----:B------:R-:W-:Y:S01]  /*9210*/  FFMA R14, R41, R51, R14 ;  /* 0x00000033290e7223 */ /* 0x000fe2000000000e */
[C---:B------:R-:W-:Y:S01]  /*9220*/  FMUL R15, R38.reuse, R15 ;  /* 0x0000000f260f7220 */ /* 0x040fe20000400000 */
[--C-:B------:R-:W-:Y:S01]  /*9230*/  HADD2.F32 R55, -RZ, R75.reuse.H0_H0 ;  /* 0x2000004bff377230 */ /* 0x100fe20000004100 */
[----:B------:R-:W-:Y:S01]  /*9240*/  F2FP.SATFINITE.E5M2.F32.PACK_AB_MERGE_C R101, R11, R10, RZ ;  /* 0x0000000a0b65723e */ /* 0x000fe200048060ff */
[----:B------:R-:W-:Y:S02]  /*9250*/  HADD2.F32 R56, -RZ, R75.H1_H1 ;  /* 0x3000004bff387230 */ /* 0x000fe40000004100 */
[C---:B------:R-:W-:Y:S01]  /*9260*/  FFMA R15, R41.reuse, R52, R15 ;  /* 0x00000034290f7223 */ /* 0x040fe2000000000f */
[----:B------:R-:W-:Y:S01]  /*9270*/  FFMA R16, R41, R53, R16 ;  /* 0x0000003529107223 */ /* 0x000fe20000000010 */
[----:B------:R-:W-:Y:S01]  /*9280*/  F2FP.SATFINITE.E5M2.F32.PACK_AB_MERGE_C R101, R9, R8, R101 ;  /* 0x000000080965723e */ /* 0x000fe20004806065 */
[----:B------:R-:W-:Y:S01]  /*9290*/  FFMA R17, R41, R54, R17 ;  /* 0x0000003629117223 */ /* 0x000fe20000000011 */
[C---:B------:R-:W-:Y:S01]  /*92a0*/  FMUL R18, R38.reuse, R18 ;  /* 0x0000001226127220 */ /* 0x040fe20000400000 */
[----:B------:R-:W-:Y:S01]  /*92b0*/  F2FP.SATFINITE.E5M2.F32.PACK_AB_MERGE_C R102, R15, R14, RZ ;  /* 0x0000000e0f66723e */ /* 0x000fe200048060ff */
[C---:B------:R-:W-:Y:S01]  /*92c0*/  FMUL R19, R38.reuse, R19 ;  /* 0x0000001326137220 */ /* 0x040fe20000400000 */
[--C-:B------:R-:W-:Y:S02]  /*92d0*/  HADD2.F32 R58, -RZ, R76.reuse.H0_H0 ;  /* 0x2000004cff3a7230 */ /* 0x100fe40000004100 */
[----:B------:R-:W-:Y:S01]  /*92e0*/  FFMA R18, R41, R55, R18 ;  /* 0x0000003729127223 */ /* 0x000fe20000000012 */
[----:B------:R-:W-:Y:S01]  /*92f0*/  F2FP.SATFINITE.E5M2.F32.PACK_AB_MERGE_C R102, R13, R12, R102 ;  /* 0x0000000c0d66723e */ /* 0x000fe20004806066 */
[C---:B------:R-:W-:Y:S01]  /*9300*/  FFMA R19, R41.reuse, R56, R19 ;  /* 0x0000003829137223 */ /* 0x040fe20000000013 */
[----:B------:R-:W-:Y:S02]  /*9310*/  HADD2.F32 R61, -RZ, R76.H1_H1 ;  /* 0x3000004cff3d7230 */ /* 0x000fe40000004100 */
[C---:B------:R-:W-:Y:S01]  /*9320*/  FMUL R3, R38.reuse, R22 ;  /* 0x0000001626037220 */ /* 0x040fe20000400000 */
        /* <DEDUP_REMOVED lines=10> */
[C---:B------:R-:W-:Y:S01]  /*93d0*/  FMUL R23, R38.reuse, R28 ;  /* 0x0000001c26177220 */ /* 0x040fe20000400000 */
[----:B------:R-:W-:Y:S01]  /*93e0*/  F2FP.F16.E5M2.UNPACK_B R79, R79.H1 ;  /* 0x0000004fff4f723e */ /* 0x000fe200030004ff */
        /* <DEDUP_REMOVED lines=9> */
[C---:B------:R-:W-:Y:S01]  /*9480*/  FFMA R24, R41.reuse, R67, R24 ;  /* 0x0000004329187223 */ /* 0x040fe20000000018 */
[C---:B------:R-:W-:Y:S01]  /*9490*/  FMUL R28, R38.reuse, R33 ;  /* 0x00000021261c7220 */ /* 0x040fe20000400000 */
[--C-:B------:R-:W-:Y:S02]  /*94a0*/  HADD2.F32 R42, -RZ, R79.reuse.H0_H0 ;  /* 0x2000004fff2a7230 */ /* 0x100fe40000004100 */
[C---:B------:R-:W-:Y:S01]  /*94b0*/  FFMA R25, R41.reuse, R66, R25 ;  /* 0x0000004229197223 */ /* 0x040fe20000000019 */
[----:B------:R-:W-:Y:S02]  /*94c0*/  HADD2.F32 R71, -RZ, R79.H1_H1 ;  /* 0x3000004fff477230 */ /* 0x000fe40000004100 */
[C---:B------:R-:W-:Y:S01]  /*94d0*/  FMUL R29, R38.reuse, R34 ;  /* 0x00000022261d7220 */ /* 0x040fe20000400000 */
        /* <DEDUP_REMOVED lines=9> */
[----:B-1----:R-:W-:Y:S01]  /*9570*/  F2FP.SATFINITE.E5M2.F32.PACK_AB_MERGE_C R105, R22, R21, RZ ;  /* 0x000000151669723e */ /* 0x002fe200048060ff */
[----:B------:R1:W-:Y:S01]  /*9580*/  STS.128 [R84+UR44+0x5200], R100 ;  /* 0x0052006454007988 */ /* 0x0003e20008000c2c */
[----:B------:R-:W-:Y:S02]  /*9590*/  F2FP.SATFINITE.E5M2.F32.PACK_AB_MERGE_C R64, R26, R25, RZ ;  /* 0x000000191a40723e */ /* 0x000fe400048060ff */
[----:B------:R-:W-:Y:S02]  /*95a0*/  F2FP.SATFINITE.E5M2.F32.PACK_AB_MERGE_C R67, R30, R29, RZ ;  /* 0x0000001d1e43723e */ /* 0x000fe400048060ff */
[----:B------:R-:W-:Y:S02]  /*95b0*/  F2FP.SATFINITE.E5M2.F32.PACK_AB_MERGE_C R104, R2, R0, R3 ;  /* 0x000000000268723e */ /* 0x000fe40004806003 */
[----:B------:R-:W-:Y:S02]  /*95c0*/  F2FP.SATFINITE.E5M2.F32.PACK_AB_MERGE_C R105, R20, R7, R105 ;  /* 0x000000071469723e */ /* 0x000fe40004806069 */
[----:B------:R-:W-:Y:S02]  /*95d0*/  F2FP.SATFINITE.E5M2.F32.PACK_AB_MERGE_C R106, R24, R23, R64 ;  /* 0x00000017186a723e */ /* 0x000fe40004806040 */
[----:B------:R-:W-:Y:S02]  /*95e0*/  F2FP.SATFINITE.E5M2.F32.PACK_AB_MERGE_C R107, R28, R27, R67 ;  /* 0x0000001b1c6b723e */ /* 0x000fe40004806043 */
[----:B------:R-:W-:Y:S03]  /*95f0*/  IADD3 R36, PT, PT, R36, 0x1, RZ ;  /* 0x0000000124247810 */ /* 0x000fe60007ffe0ff */
        /* <DEDUP_REMOVED lines=18> */
.L_x_131:
[----:B------:R-:W-:Y:S05]  /*9720*/  BSYNC.RECONVERGENT B0 ;  /* 0x0000000000007941 */ /* 0x000fea0003800200 */
.L_x_130:
[----:B------:R-:W-:Y:S01]  /*9730*/  R2UR UR4, R87 ;  /* 0x00000000570472ca */ /* 0x000fe200000e0000 */
[----:B------:R-:W-:Y:S01]  /*9740*/  BAR.SYNC.DEFER_BLOCKING 0x1, 0x80 ;  /* 0x0042000000007b1d */ /* 0x000fe20000010000 */
[C---:B------:R-:W-:Y:S01]  /*9750*/  ISETP.NE.AND P0, PT, R89.reuse, 0x2, PT ;  /* 0x000000025900780c */ /* 0x040fe20003f05270 */
[----:B------:R-:W-:Y:S01]  /*9760*/  UISETP.NE.AND UP0, UPT, UR45, URZ, UPT ;  /* 0x000000ff2d00728c */ /* 0x000fe2000bf05270 */
[----:B------:R-:W-:Y:S01]  /*9770*/  ISETP.NE.AND P1, PT, R36, 0x4, PT ;  /* 0x000000042400780c */ /* 0x000fe20003f25270 */
[----:B------:R-:W-:Y:S01]  /*9780*/  UIADD3 UR31, UPT, UPT, UR37, UR59, URZ ;  /* 0x0000003b251f7290 */ /* 0x000fe2000fffe0ff */
[----:B------:R-:W-:Y:S02]  /*9790*/  SEL R5, RZ, 0x1, P0 ;  /* 0x00000001ff057807 */ /* 0x000fe40000000000 */
[----:B------:R-:W-:Y:S02]  /*97a0*/  SEL R3, RZ, 0x1, P1 ;  /* 0x00000001ff037807 */ /* 0x000fe40000800000 */
[----:B------:R-:W-:Y:S02]  /*97b0*/  LOP3.LUT R92, R92, R5, RZ, 0x3c, !PT ;  /* 0x000000055c5c7212 */ /* 0x000fe400078e3cff */
[----:B------:R-:W-:Y:S01]  /*97c0*/  LOP3.LUT R94, R94, R3, RZ, 0x3c, !PT ;  /* 0x000000035e5e7212 */ /* 0x000fe200078e3cff */
[----:B------:R-:W-:Y:S01]  /*97d0*/  UIADD3 UR30, UPT, UPT, UR38, UR4, URZ ;  /* 0x00000004261e7290 */ /* 0x000fe2000fffe0ff */
[----:B------:R-:W-:Y:S02]  /*97e0*/  SEL R89, R89, RZ, P0 ;  /* 0x000000ff59597207 */ /* 0x000fe40000000000 */
[----:B------:R-:W-:Y:S01]  /*97f0*/  SEL R36, R36, RZ, P1 ;  /* 0x000000ff24247207 */ /* 0x000fe20000800000 */
[----:B------:R-:W-:Y:S01]  /*9800*/  UMOV UR36, UR58 ;  /* 0x0000003a00247c82 */ /* 0x000fe20008000000 */
[----:B------:R-:W-:Y:S07]  /*9810*/  BRA.U UP0, `(.L_x_132) ;  /* 0xffffffb900e07547 */ /* 0x000fee000b83ffff */
[----:B------:R-:W-:Y:S05]  /*9820*/  EXIT ;  /* 0x000000000000794d */ /* 0x000fea0003800000 */
.L_x_24:
[----:B-1----:R1:W3:Y:S02]  /*9830*/  SYNCS.PHASECHK.TRANS64.TRYWAIT P0, [R0+URZ+0x110], R3 ;  /* 0x00011003000075a7 */ /* 0x0022e400080011ff */
[----:B---3--:R-:W-:Y:S05]  /*9840*/  @!P0 NANOSLEEP.SYNCS 0x989680 ;  /* 0x009896800000895d */ /* 0x008fea0003900000 */
[----:B------:R-:W3:Y:S02]  /*9850*/  @!P0 SYNCS.PHASECHK.TRANS64 P0, [R0+URZ+0x110], R3 ;  /* 0x00011003000085a7 */ /* 0x000ee400080010ff */
[----:B---3--:R-:W-:Y:S05]  /*9860*/  @!P0 BRA `(.L_x_24) ;  /* 0xfffffffc00f08947 */ /* 0x008fea000383ffff */
[----:B------:R-:W-:Y:S05]  /*9870*/  BRA `(.L_x_133) ;  /* 0xffffff8000107947 */ /* 0x000fea000383ffff */
.L_x_27:
[----:B-1----:R-:W-:-:S07]  /*9880*/  MOV R0, UR33 ;  /* 0x0000002100007c02 */ /* 0x002fce0008000f00 */
.L_x_134:
[----:B-1----:R1:W3:Y:S02]  /*9890*/  SYNCS.PHASECHK.TRANS64.TRYWAIT P0, [R0+URZ+0x28], R3 ;  /* 0x00002803000075a7 */ /* 0x0022e400080011ff */
[----:B---3--:R-:W-:Y:S05]  /*98a0*/  @!P0 NANOSLEEP.SYNCS 0x989680 ;  /* 0x009896800000895d */ /* 0x008fea0003900000 */
[----:B------:R-:W3:Y:S02]  /*98b0*/  @!P0 SYNCS.PHASECHK.TRANS64 P0, [R0+URZ+0x28], R3 ;  /* 0x00002803000085a7 */ /* 0x000ee400080010ff */
[----:B---3--:R-:W-:Y:S05]  /*98c0*/  @!P0 BRA `(.L_x_134) ;  /* 0xfffffffc00f08947 */ /* 0x008fea000383ffff */
[----:B------:R-:W-:Y:S05]  /*98d0*/  BRA `(.L_x_26) ;  /* 0xffffff8000507947 */ /* 0x000fea000383ffff */
.L_x_34:
[----:B-1----:R-:W-:-:S07]  /*98e0*/  MOV R0, UR9 ;  /* 0x0000000900007c02 */ /* 0x002fce0008000f00 */
.L_x_135:
[----:B-1----:R1:W3:Y:S02]  /*98f0*/  SYNCS.PHASECHK.TRANS64.TRYWAIT P0, [R0+URZ+0x28], R3 ;  /* 0x00002803000075a7 */ /* 0x0022e400080011ff */
[----:B---3--:R-:W-:Y:S05]  /*9900*/  @!P0 NANOSLEEP.SYNCS 0x989680 ;  /* 0x009896800000895d */ /* 0x008fea0003900000 */
[----:B------:R-:W3:Y:S02]  /*9910*/  @!P0 SYNCS.PHASECHK.TRANS64 P0, [R0+URZ+0x28], R3 ;  /* 0x00002803000085a7 */ /* 0x000ee400080010ff */
[----:B---3--:R-:W-:Y:S05]  /*9920*/  @!P0 BRA `(.L_x_135) ;  /* 0xfffffffc00f08947 */ /* 0x008fea000383ffff */
[----:B------:R-:W-:Y:S05]  /*9930*/  BRA `(.L_x_33) ;  /* 0xffffff84000c7947 */ /* 0x000fea000383ffff */
.L_x_39:
[----:B-1----:R1:W3:Y:S02]  /*9940*/  SYNCS.PHASECHK.TRANS64.TRYWAIT P0, [R3+URZ+0xa0], R0 ;  /* 0x0000a000030075a7 */ /* 0x0022e400080011ff */
[----:B---3--:R-:W-:Y:S05]  /*9950*/  @!P0 NANOSLEEP.SYNCS 0x989680 ;  /* 0x009896800000895d */ /* 0x008fea0003900000 */
[----:B------:R-:W3:Y:S02]  /*9960*/  @!P0 SYNCS.PHASECHK.TRANS64 P0, [R3+URZ+0xa0], R0 ;  /* 0x0000a000030085a7 */ /* 0x000ee400080010ff */
[----:B---3--:R-:W-:Y:S05]  /*9970*/  @!P0 BRA `(.L_x_39) ;  /* 0xfffffffc00f08947 */ /* 0x008fea000383ffff */
[----:B------:R-:W-:Y:S05]  /*9980*/  BRA `(.L_x_136) ;  /* 0xffffff8400ac7947 */ /* 0x000fea000383ffff */
.L_x_43:
[----:B-1----:R-:W-:-:S07]  /*9990*/  MOV R0, UR4 ;  /* 0x0000000400007c02 */ /* 0x002fce0008000f00 */
.L_x_137:
[----:B-1----:R1:W3:Y:S02]  /*99a0*/  SYNCS.PHASECHK.TRANS64.TRYWAIT P0, [R0+URZ], R3 ;  /* 0x00000003000075a7 */ /* 0x0022e400080011ff */
[----:B---3--:R-:W-:Y:S05]  /*99b0*/  @!P0 NANOSLEEP.SYNCS 0x989680 ;  /* 0x009896800000895d */ /* 0x008fea0003900000 */
[----:B------:R-:W3:Y:S02]  /*99c0*/  @!P0 SYNCS.PHASECHK.TRANS64 P0, [R0+URZ], R3 ;  /* 0x00000003000085a7 */ /* 0x000ee400080010ff */
[----:B---3--:R-:W-:Y:S05]  /*99d0*/  @!P0 BRA `(.L_x_137) ;  /* 0xfffffffc00f08947 */ /* 0x008fea000383ffff */
[----:B------:R-:W-:Y:S05]  /*99e0*/  BRA `(.L_x_138) ;  /* 0xffffff8c00547947 */ /* 0x000fea000383ffff */
.L_x_44:
[----:B------:R-:W-:-:S07]  /*99f0*/  MOV R0, UR5 ;  /* 0x0000000500007c02 */ /* 0x000fce0008000f00 */
.L_x_139:
[----:B-1----:R1:W3:Y:S02]  /*9a00*/  SYNCS.PHASECHK.TRANS64.TRYWAIT P0, [R0+URZ], R3 ;  /* 0x00000003000075a7 */ /* 0x0022e400080011ff */
[----:B---3--:R-:W-:Y:S05]  /*9a10*/  @!P0 NANOSLEEP.SYNCS 0x989680 ;  /* 0x009896800000895d */ /* 0x008fea0003900000 */
[----:B------:R-:W3:Y:S02]  /*9a20*/  @!P0 SYNCS.PHASECHK.TRANS64 P0, [R0+URZ], R3 ;  /* 0x00000003000085a7 */ /* 0x000ee400080010ff */
[----:B---3--:R-:W-:Y:S05]  /*9a30*/  @!P0 BRA `(.L_x_139) ;  /* 0xfffffffc00f08947 */ /* 0x008fea000383ffff */
[----:B------:R-:W-:Y:S05]  /*9a40*/  BRA `(.L_x_140) ;  /* 0xffffff8c00607947 */ /* 0x000fea000383ffff */
.L_x_45:
[----:B------:R-:W-:-:S07]  /*9a50*/  MOV R0, UR5 ;  /* 0x0000000500007c02 */ /* 0x000fce0008000f00 */
.L_x_141:
[----:B-1----:R1:W3:Y:S02]  /*9a60*/  SYNCS.PHASECHK.TRANS64.TRYWAIT P0, [R0+URZ], R3 ;  /* 0x00000003000075a7 */ /* 0x0022e400080011ff */
[----:B---3--:R-:W-:Y:S05]  /*9a70*/  @!P0 NANOSLEEP.SYNCS 0x989680 ;  /* 0x009896800000895d */ /* 0x008fea0003900000 */
[----:B------:R-:W3:Y:S02]  /*9a80*/  @!P0 SYNCS.PHASECHK.TRANS64 P0, [R0+URZ], R3 ;  /* 0x00000003000085a7 */ /* 0x000ee400080010ff */
[----:B---3--:R-:W-:Y:S05]  /*9a90*/  @!P0 BRA `(.L_x_141) ;  /* 0xfffffffc00f08947 */ /* 0x008fea000383ffff */
[----:B------:R-:W-:Y:S05]  /*9aa0*/  BRA `(.L_x_142) ;  /* 0xffffff8c006c7947 */ /* 0x000fea000383ffff */
.L_x_46:
[----:B------:R-:W-:-:S07]  /*9ab0*/  MOV R0, UR5 ;  /* 0x0000000500007c02 */ /* 0x000fce0008000f00 */
.L_x_143:
[----:B-1----:R1:W3:Y:S02]  /*9ac0*/  SYNCS.PHASECHK.TRANS64.TRYWAIT P0, [R0+URZ], R3 ;  /* 0x00000003000075a7 */ /* 0x0022e400080011ff */
[----:B---3--:R-:W-:Y:S05]  /*9ad0*/  @!P0 NANOSLEEP.SYNCS 0x989680 ;  /* 0x009896800000895d */ /* 0x008fea0003900000 */
[----:B------:R-:W3:Y:S02]  /*9ae0*/  @!P0 SYNCS.PHASECHK.TRANS64 P0, [R0+URZ], R3 ;  /* 0x00000003000085a7 */ /* 0x000ee400080010ff */
[----:B---3--:R-:W-:Y:S05]  /*9af0*/  @!P0 BRA `(.L_x_143) ;  /* 0xfffffffc00f08947 */ /* 0x008fea000383ffff */
[----:B------:R-:W-:Y:S05]  /*9b00*/  BRA `(.L_x_144) ;  /* 0xffffff8c00787947 */ /* 0x000fea000383ffff */
.L_x_49:
[----:B--2---:R2:W3:Y:S02]  /*9b10*/  SYNCS.PHASECHK.TRANS64.TRYWAIT P0, [R2+URZ+0x100], R5 ;  /* 0x00010005020075a7 */ /* 0x0044e400080011ff */
[----:B---3--:R-:W-:Y:S05]  /*9b20*/  @!P0 NANOSLEEP.SYNCS 0x989680 ;  /* 0x009896800000895d */ /* 0x008fea0003900000 */
[----:B------:R-:W3:Y:S02]  /*9b30*/  @!P0 SYNCS.PHASECHK.TRANS64 P0, [R2+URZ+0x100], R5 ;  /* 0x00010005020085a7 */ /* 0x000ee400080010ff */
[----:B---3--:R-:W-:Y:S05]  /*9b40*/  @!P0 BRA `(.L_x_49) ;  /* 0xfffffffc00f08947 */ /* 0x008fea000383ffff */
[----:B------:R-:W-:Y:S05]  /*9b50*/  BRA `(.L_x_145) ;  /* 0xffffff8c00dc7947 */ /* 0x000fea000383ffff */
.L_x_50:
[----:B------:R-:W-:-:S07]  /*9b60*/  MOV R2, UR4 ;  /* 0x0000000400027c02 */ /* 0x000fce0008000f00 */
.L_x_146:
[----:B--2---:R2:W3:Y:S02]  /*9b70*/  SYNCS.PHASECHK.TRANS64.TRYWAIT P0, [R2+URZ+0xb0], R5 ;  /* 0x0000b005020075a7 */ /* 0x0044e400080011ff */
[----:B---3--:R-:W-:Y:S05]  /*9b80*/  @!P0 NANOSLEEP.SYNCS 0x989680 ;  /* 0x009896800000895d */ /* 0x008fea0003900000 */
[----:B------:R-:W3:Y:S02]  /*9b90*/  @!P0 SYNCS.PHASECHK.TRANS64 P0, [R2+URZ+0xb0], R5 ;  /* 0x0000b005020085a7 */ /* 0x000ee400080010ff */
[----:B---3--:R-:W-:Y:S05]  /*9ba0*/  @!P0 BRA `(.L_x_146) ;  /* 0xfffffffc00f08947 */ /* 0x008fea000383ffff */
[----:B------:R-:W-:Y:S05]  /*9bb0*/  BRA `(.L_x_147) ;  /* 0xffffff8c00ec7947 */ /* 0x000fea000383ffff */
.L_x_51:
[----:B--2---:R2:W3:Y:S02]  /*9bc0*/  SYNCS.PHASECHK.TRANS64.TRYWAIT P1, [R2+URZ+0xa0], R5 ;  /* 0x0000a005020075a7 */ /* 0x0044e400080211ff */
[----:B---3--:R-:W-:Y:S05]  /*9bd0*/  @!P1 NANOSLEEP.SYNCS 0x989680 ;  /* 0x009896800000995d */ /* 0x008fea0003900000 */
[----:B------:R-:W3:Y:S02]  /*9be0*/  @!P1 SYNCS.PHASECHK.TRANS64 P1, [R2+URZ+0xa0], R5 ;  /* 0x0000a005020095a7 */ /* 0x000ee400080210ff */
[----:B---3--:R-:W-:Y:S05]  /*9bf0*/  @!P1 BRA `(.L_x_51) ;  /* 0xfffffffc00f09947 */ /* 0x008fea000383ffff */
[----:B------:R-:W-:Y:S05]  /*9c00*/  BRA `(.L_x_148) ;  /* 0xffffff90001c7947 */ /* 0x000fea000383ffff */
.L_x_54:
[----:B------:R-:W-:-:S07]  /*9c10*/  MOV R0, UR4 ;  /* 0x0000000400007c02 */ /* 0x000fce0008000f00 */
.L_x_149:
[----:B--2---:R2:W3:Y:S02]  /*9c20*/  SYNCS.PHASECHK.TRANS64.TRYWAIT P0, [R0+URZ+0xb0], R3 ;  /* 0x0000b003000075a7 */ /* 0x0044e400080011ff */
[----:B---3--:R-:W-:Y:S05]  /*9c30*/  @!P0 NANOSLEEP.SYNCS 0x989680 ;  /* 0x009896800000895d */ /* 0x008fea0003900000 */
[----:B------:R-:W3:Y:S02]  /*9c40*/  @!P0 SYNCS.PHASECHK.TRANS64 P0, [R0+URZ+0xb0], R3 ;  /* 0x0000b003000085a7 */ /* 0x000ee400080010ff */
[----:B---3--:R-:W-:Y:S05]  /*9c50*/  @!P0 BRA `(.L_x_149) ;  /* 0xfffffffc00f08947 */ /* 0x008fea000383ffff */
[----:B------:R-:W-:Y:S05]  /*9c60*/  BRA `(.L_x_53) ;  /* 0xffffff9000707947 */ /* 0x000fea000383ffff */
.L_x_61:
[----:B-1----:R1:W2:Y:S02]  /*9c70*/  SYNCS.PHASECHK.TRANS64.TRYWAIT P1, [R0+URZ+0xa0], R5 ;  /* 0x0000a005000075a7 */ /* 0x0022a400080211ff */
[----:B--2---:R-:W-:Y:S05]  /*9c80*/  @!P1 NANOSLEEP.SYNCS 0x989680 ;  /* 0x009896800000995d */ /* 0x004fea0003900000 */
[----:B------:R-:W2:Y:S02]  /*9c90*/  @!P1 SYNCS.PHASECHK.TRANS64 P1, [R0+URZ+0xa0], R5 ;  /* 0x0000a005000095a7 */ /* 0x000ea400080210ff */
[----:B--2---:R-:W-:Y:S05]  /*9ca0*/  @!P1 BRA `(.L_x_61) ;  /* 0xfffffffc00f09947 */ /* 0x004fea000383ffff */
[----:B------:R-:W-:Y:S05]  /*9cb0*/  BRA `(.L_x_150) ;  /* 0xffffff9400e87947 */ /* 0x000fea000383ffff */
.L_x_62:
[----:B------:R-:W-:-:S07]  /*9cc0*/  MOV R3, UR31 ;  /* 0x0000001f00037c02 */ /* 0x000fce0008000f00 */
.L_x_151:
[----:B-1----:R1:W2:Y:S02]  /*9cd0*/  SYNCS.PHASECHK.TRANS64.TRYWAIT P0, [R3+URZ+0xe0], R0 ;  /* 0x0000e000030075a7 */ /* 0x0022a400080011ff */
[----:B--2---:R-:W-:Y:S05]  /*9ce0*/  @!P0 NANOSLEEP.SYNCS 0x989680 ;  /* 0x009896800000895d */ /* 0x004fea0003900000 */
[----:B------:R-:W2:Y:S02]  /*9cf0*/  @!P0 SYNCS.PHASECHK.TRANS64 P0, [R3+URZ+0xe0], R0 ;  /* 0x0000e000030085a7 */ /* 0x000ea400080010ff */
[----:B--2---:R-:W-:Y:S05]  /*9d00*/  @!P0 BRA `(.L_x_151) ;  /* 0xfffffffc00f08947 */ /* 0x004fea000383ffff */
[----:B------:R-:W-:Y:S05]  /*9d10*/  BRA `(.L_x_152) ;  /* 0xffffff9800387947 */ /* 0x000fea000383ffff */
.L_x_65:
[----:B------:R-:W-:Y:S07]  /*9d20*/  MOV R0, UR5 ;  /* 0x0000000500007c02 */ /* 0x000fee0008000f00 */
.L_x_153:
[----:B-1----:R1:W2:Y:S02]  /*9d30*/  SYNCS.PHASECHK.TRANS64.TRYWAIT P0, [R0+URZ], R3 ;  /* 0x00000003000075a7 */ /* 0x0022a400080011ff */
[----:B--2---:R-:W-:Y:S05]  /*9d40*/  @!P0 NANOSLEEP.SYNCS 0x989680 ;  /* 0x009896800000895d */ /* 0x004fea0003900000 */
[----:B------:R-:W2:Y:S02]  /*9d50*/  @!P0 SYNCS.PHASECHK.TRANS64 P0, [R0+URZ], R3 ;  /* 0x00000003000085a7 */ /* 0x000ea400080010ff */
[----:B--2---:R-:W-:Y:S05]  /*9d60*/  @!P0 BRA `(.L_x_153) ;  /* 0xfffffffc00f08947 */ /* 0x004fea000383ffff */
[----:B------:R-:W-:Y:S05]  /*9d70*/  BRA `(.L_x_64) ;  /* 0xffffff9800547947 */ /* 0x000fea000383ffff */
.L_x_68:
[----:B------:R-:W-:-:S07]  /*9d80*/  MOV R0, UR4 ;  /* 0x0000000400007c02 */ /* 0x000fce0008000f00 */
.L_x_154:
[----:B--2---:R2:W4:Y:S02]  /*9d90*/  SYNCS.PHASECHK.TRANS64.TRYWAIT P0, [R0+URZ], R3 ;  /* 0x00000003000075a7 */ /* 0x00452400080011ff */
[----:B----4-:R-:W-:Y:S05]  /*9da0*/  @!P0 NANOSLEEP.SYNCS 0x989680 ;  /* 0x009896800000895d */ /* 0x010fea0003900000 */
[----:B------:R-:W4:Y:S02]  /*9db0*/  @!P0 SYNCS.PHASECHK.TRANS64 P0, [R0+URZ], R3 ;  /* 0x00000003000085a7 */ /* 0x000f2400080010ff */
[----:B----4-:R-:W-:Y:S05]  /*9dc0*/  @!P0 BRA `(.L_x_154) ;  /* 0xfffffffc00f08947 */ /* 0x010fea000383ffff */
[----:B------:R-:W-:Y:S05]  /*9dd0*/  BRA `(.L_x_155) ;  /* 0xffffff9c00307947 */ /* 0x000fea000383ffff */
.L_x_69:
[----:B------:R-:W-:-:S07]  /*9de0*/  MOV R0, UR5 ;  /* 0x0000000500007c02 */ /* 0x000fce0008000f00 */
.L_x_156:
[----:B-1----:R1:W2:Y:S02]  /*9df0*/  SYNCS.PHASECHK.TRANS64.TRYWAIT P0, [R0+URZ], R3 ;  /* 0x00000003000075a7 */ /* 0x0022a400080011ff */
[----:B--2---:R-:W-:Y:S05]  /*9e00*/  @!P0 NANOSLEEP.SYNCS 0x989680 ;  /* 0x009896800000895d */ /* 0x004fea0003900000 */
[----:B------:R-:W2:Y:S02]  /*9e10*/  @!P0 SYNCS.PHASECHK.TRANS64 P0, [R0+URZ], R3 ;  /* 0x00000003000085a7 */ /* 0x000ea400080010ff */
[----:B--2---:R-:W-:Y:S05]  /*9e20*/  @!P0 BRA `(.L_x_156) ;  /* 0xfffffffc00f08947 */ /* 0x004fea000383ffff */
[----:B------:R-:W-:Y:S05]  /*9e30*/  BRA `(.L_x_157) ;  /* 0xffffff9c003c7947 */ /* 0x000fea000383ffff */
.L_x_70:
[----:B------:R-:W-:-:S07]  /*9e40*/  MOV R0, UR5 ;  /* 0x0000000500007c02 */ /* 0x000fce0008000f00 */
.L_x_158:
[----:B-1----:R1:W2:Y:S02]  /*9e50*/  SYNCS.PHASECHK.TRANS64.TRYWAIT P0, [R0+URZ], R3 ;  /* 0x00000003000075a7 */ /* 0x0022a400080011ff */
[----:B--2---:R-:W-:Y:S05]  /*9e60*/  @!P0 NANOSLEEP.SYNCS 0x989680 ;  /* 0x009896800000895d */ /* 0x004fea0003900000 */
[----:B------:R-:W2:Y:S02]  /*9e70*/  @!P0 SYNCS.PHASECHK.TRANS64 P0, [R0+URZ], R3 ;  /* 0x00000003000085a7 */ /* 0x000ea400080010ff */
[----:B--2---:R-:W-:Y:S05]  /*9e80*/  @!P0 BRA `(.L_x_158) ;  /* 0xfffffffc00f08947 */ /* 0x004fea000383ffff */
[----:B------:R-:W-:Y:S05]  /*9e90*/  BRA `(.L_x_159) ;  /* 0xffffff9c00487947 */ /* 0x000fea000383ffff */
.L_x_71:
[----:B------:R-:W-:-:S07]  /*9ea0*/  MOV R0, UR4 ;  /* 0x0000000400007c02 */ /* 0x000fce0008000f00 */
.L_x_160:
[----:B-1----:R1:W2:Y:S02]  /*9eb0*/  SYNCS.PHASECHK.TRANS64.TRYWAIT P0, [R0+URZ], R3 ;  /* 0x00000003000075a7 */ /* 0x0022a400080011ff */
[----:B--2---:R-:W-:Y:S05]  /*9ec0*/  @!P0 NANOSLEEP.SYNCS 0x989680 ;  /* 0x009896800000895d */ /* 0x004fea0003900000 */
[----:B------:R-:W2:Y:S02]  /*9ed0*/  @!P0 SYNCS.PHASECHK.TRANS64 P0, [R0+URZ], R3 ;  /* 0x00000003000085a7 */ /* 0x000ea400080010ff */
[----:B--2---:R-:W-:Y:S05]  /*9ee0*/  @!P0 BRA `(.L_x_160) ;  /* 0xfffffffc00f08947 */ /* 0x004fea000383ffff */
[----:B------:R-:W-:Y:S05]  /*9ef0*/  BRA `(.L_x_161) ;  /* 0xffffff9c00547947 */ /* 0x000fea000383ffff */
.L_x_76:
[----:B-1----:R1:W2:Y:S02]  /*9f00*/  SYNCS.PHASECHK.TRANS64.TRYWAIT P0, [R8+URZ+0xa0], R5 ;  /* 0x0000a005080075a7 */ /* 0x0022a400080011ff */
[----:B--2---:R-:W-:Y:S05]  /*9f10*/  @!P0 NANOSLEEP.SYNCS 0x989680 ;  /* 0x009896800000895d */ /* 0x004fea0003900000 */
[----:B------:R-:W2:Y:S02]  /*9f20*/  @!P0 SYNCS.PHASECHK.TRANS64 P0, [R8+URZ+0xa0], R5 ;  /* 0x0000a005080085a7 */ /* 0x000ea400080010ff */
[----:B--2---:R-:W-:Y:S05]  /*9f30*/  @!P0 BRA `(.L_x_76) ;  /* 0xfffffffc00f08947 */ /* 0x004fea000383ffff */
[----:B------:R-:W-:Y:S05]  /*9f40*/  BRA `(.L_x_162) ;  /* 0xffffffa000987947 */ /* 0x000fea000383ffff */
.L_x_79:
[----:B------:R-:W-:Y:S07]  /*9f50*/  MOV R0, UR21 ;  /* 0x0000001500007c02 */ /* 0x000fee0008000f00 */
.L_x_163:
[----:B-1----:R1:W2:Y:S02]  /*9f60*/  SYNCS.PHASECHK.TRANS64.TRYWAIT P1, [R0+URZ+0x98], R5 ;  /* 0x00009805000075a7 */ /* 0x0022a400080211ff */
[----:B--2---:R-:W-:Y:S05]  /*9f70*/  @!P1 NANOSLEEP.SYNCS 0x989680 ;  /* 0x009896800000995d */ /* 0x004fea0003900000 */
[----:B------:R-:W2:Y:S02]  /*9f80*/  @!P1 SYNCS.PHASECHK.TRANS64 P1, [R0+URZ+0x98], R5 ;  /* 0x00009805000095a7 */ /* 0x000ea400080210ff */
[----:B--2---:R-:W-:Y:S05]  /*9f90*/  @!P1 BRA `(.L_x_163) ;  /* 0xfffffffc00f09947 */ /* 0x004fea000383ffff */
[----:B------:R-:W-:Y:S05]  /*9fa0*/  BRA `(.L_x_78) ;  /* 0xffffffa800147947 */ /* 0x000fea000383ffff */
.L_x_82:
[----:B-1----:R-:W-:Y:S07]  /*9fb0*/  MOV R5, UR21 ;  /* 0x0000001500057c02 */ /* 0x002fee0008000f00 */
.L_x_164:
[----:B-1----:R1:W2:Y:S02]  /*9fc0*/  SYNCS.PHASECHK.TRANS64.TRYWAIT P0, [R5+URZ+0x70], R4 ;  /* 0x00007004050075a7 */ /* 0x0022a400080011ff */
[----:B--2---:R-:W-:Y:S05]  /*9fd0*/  @!P0 NANOSLEEP.SYNCS 0x989680 ;  /* 0x009896800000895d */ /* 0x004fea0003900000 */
[----:B------:R-:W2:Y:S02]  /*9fe0*/  @!P0 SYNCS.PHASECHK.TRANS64 P0, [R5+URZ+0x70], R4 ;  /* 0x00007004050085a7 */ /* 0x000ea400080010ff */
[----:B--2---:R-:W-:Y:S05]  /*9ff0*/  @!P0 BRA `(.L_x_164) ;  /* 0xfffffffc00f08947 */ /* 0x004fea000383ffff */
[----:B------:R-:W-:Y:S05]  /*a000*/  BRA `(.L_x_165) ;  /* 0xffffffa8006c7947 */ /* 0x000fea000383ffff */
.L_x_83:
[----:B------:R-:W-:Y:S07]  /*a010*/  MOV R5, UR21 ;  /* 0x0000001500057c02 */ /* 0x000fee0008000f00 */
.L_x_166:
[----:B-1----:R1:W2:Y:S02]  /*a020*/  SYNCS.PHASECHK.TRANS64.TRYWAIT P0, [R5+URZ+0x78], R4 ;  /* 0x00007804050075a7 */ /* 0x0022a400080011ff */
[----:B--2---:R-:W-:Y:S05]  /*a030*/  @!P0 NANOSLEEP.SYNCS 0x989680 ;  /* 0x009896800000895d */ /* 0x004fea0003900000 */
[----:B------:R-:W2:Y:S02]  /*a040*/  @!P0 SYNCS.PHASECHK.TRANS64 P0, [R5+URZ+0x78], R4 ;  /* 0x00007804050085a7 */ /* 0x000ea400080010ff */
[----:B--2---:R-:W-:Y:S05]  /*a050*/  @!P0 BRA `(.L_x_166) ;  /* 0xfffffffc00f08947 */ /* 0x004fea000383ffff */
[----:B------:R-:W-:Y:S05]  /*a060*/  BRA `(.L_x_167) ;  /* 0xffffffa800a47947 */ /* 0x000fea000383ffff */
.L_x_84:
[----:B-1----:R-:W-:Y:S07]  /*a070*/  MOV R5, UR21 ;  /* 0x0000001500057c02 */ /* 0x002fee0008000f00 */
.L_x_168:
[----:B-1----:R1:W2:Y:S02]  /*a080*/  SYNCS.PHASECHK.TRANS64.TRYWAIT P0, [R5+URZ+0x80], R4 ;  /* 0x00008004050075a7 */ /* 0x0022a400080011ff */
[----:B--2---:R-:W-:Y:S05]  /*a090*/  @!P0 NANOSLEEP.SYNCS 0x989680 ;  /* 0x009896800000895d */ /* 0x004fea0003900000 */
[----:B------:R-:W2:Y:S02]  /*a0a0*/  @!P0 SYNCS.PHASECHK.TRANS64 P0, [R5+URZ+0x80], R4 ;  /* 0x00008004050085a7 */ /* 0x000ea400080010ff */
[----:B--2---:R-:W-:Y:S05]  /*a0b0*/  @!P0 BRA `(.L_x_168) ;  /* 0xfffffffc00f08947 */ /* 0x004fea000383ffff */
[----:B------:R-:W-:Y:S05]  /*a0c0*/  BRA `(.L_x_169) ;  /* 0xffffffa800e87947 */ /* 0x000fea000383ffff */
.L_x_85:
[----:B-1----:R-:W-:Y:S07]  /*a0d0*/  MOV R5, UR21 ;  /* 0x0000001500057c02 */ /* 0x002fee0008000f00 */
.L_x_170:
[----:B-1----:R1:W2:Y:S02]  /*a0e0*/  SYNCS.PHASECHK.TRANS64.TRYWAIT P0, [R5+URZ+0x88], R4 ;  /* 0x00008804050075a7 */ /* 0x0022a400080011ff */
[----:B--2---:R-:W-:Y:S05]  /*a0f0*/  @!P0 NANOSLEEP.SYNCS 0x989680 ;  /* 0x009896800000895d */ /* 0x004fea0003900000 */
[----:B------:R-:W2:Y:S02]  /*a100*/  @!P0 SYNCS.PHASECHK.TRANS64 P0, [R5+URZ+0x88], R4 ;  /* 0x00008804050085a7 */ /* 0x000ea400080010ff */
[----:B--2---:R-:W-:Y:S05]  /*a110*/  @!P0 BRA `(.L_x_170) ;  /* 0xfffffffc00f08947 */ /* 0x004fea000383ffff */
[----:B------:R-:W-:Y:S05]  /*a120*/  BRA `(.L_x_171) ;  /* 0xffffffac00307947 */ /* 0x000fea000383ffff */
.L_x_87:
[----:B------:R-:W-:-:S07]  /*a130*/  MOV R0, UR21 ;  /* 0x0000001500007c02 */ /* 0x000fce0008000f00 */
.L_x_172:
[----:B-1----:R1:W2:Y:S02]  /*a140*/  SYNCS.PHASECHK.TRANS64.TRYWAIT P0, [R0+URZ+0x70], R3 ;  /* 0x00007003000075a7 */ /* 0x0022a400080011ff */
[----:B--2---:R-:W-:Y:S05]  /*a150*/  @!P0 NANOSLEEP.SYNCS 0x989680 ;  /* 0x009896800000895d */ /* 0x004fea0003900000 */
[----:B------:R-:W2:Y:S02]  /*a160*/  @!P0 SYNCS.PHASECHK.TRANS64 P0, [R0+URZ+0x70], R3 ;  /* 0x00007003000085a7 */ /* 0x000ea400080010ff */
[----:B--2---:R-:W-:Y:S05]  /*a170*/  @!P0 BRA `(.L_x_172) ;  /* 0xfffffffc00f08947 */ /* 0x004fea000383ffff */
[----:B------:R-:W-:Y:S05]  /*a180*/  BRA `(.L_x_173) ;  /* 0xffffffac00a47947 */ /* 0x000fea000383ffff */
.L_x_88:
[----:B-1----:R-:W-:-:S07]  /*a190*/  MOV R0, UR21 ;  /* 0x0000001500007c02 */ /* 0x002fce0008000f00 */
.L_x_174:
[----:B-1----:R1:W2:Y:S02]  /*a1a0*/  SYNCS.PHASECHK.TRANS64.TRYWAIT P0, [R0+URZ+0x78], R3 ;  /* 0x00007803000075a7 */ /* 0x0022a400080011ff */
[----:B--2---:R-:W-:Y:S05]  /*a1b0*/  @!P0 NANOSLEEP.SYNCS 0x989680 ;  /* 0x009896800000895d */ /* 0x004fea0003900000 */
[----:B------:R-:W2:Y:S02]  /*a1c0*/  @!P0 SYNCS.PHASECHK.TRANS64 P0, [R0+URZ+0x78], R3 ;  /* 0x00007803000085a7 */ /* 0x000ea400080010ff */
[----:B--2---:R-:W-:Y:S05]  /*a1d0*/  @!P0 BRA `(.L_x_174) ;  /* 0xfffffffc00f08947 */ /* 0x004fea000383ffff */
[----:B------:R-:W-:Y:S05]  /*a1e0*/  BRA `(.L_x_175) ;  /* 0xffffffac00947947 */ /* 0x000fea000383ffff */
.L_x_89:
[----:B-1----:R-:W-:-:S07]  /*a1f0*/  MOV R0, UR21 ;  /* 0x0000001500007c02 */ /* 0x002fce0008000f00 */
.L_x_176:
[----:B-1----:R1:W2:Y:S02]  /*a200*/  SYNCS.PHASECHK.TRANS64.TRYWAIT P0, [R0+URZ+0x80], R3 ;  /* 0x00008003000075a7 */ /* 0x0022a400080011ff */
[----:B--2---:R-:W-:Y:S05]  /*a210*/  @!P0 NANOSLEEP.SYNCS 0x989680 ;  /* 0x009896800000895d */ /* 0x004fea0003900000 */
[----:B------:R-:W2:Y:S02]  /*a220*/  @!P0 SYNCS.PHASECHK.TRANS64 P0, [R0+URZ+0x80], R3 ;  /* 0x00008003000085a7 */ /* 0x000ea400080010ff */
[----:B--2---:R-:W-:Y:S05]  /*a230*/  @!P0 BRA `(.L_x_176) ;  /* 0xfffffffc00f08947 */ /* 0x004fea000383ffff */
[----:B------:R-:W-:Y:S05]  /*a240*/  BRA `(.L_x_177) ;  /* 0xffffffac00847947 */ /* 0x000fea000383ffff */
.L_x_91:
[----:B-1----:R1:W2:Y:S02]  /*a250*/  SYNCS.PHASECHK.TRANS64.TRYWAIT P0, [R3+URZ+0xa0], R0 ;  /* 0x0000a000030075a7 */ /* 0x0022a400080011ff */
[----:B--2---:R-:W-:Y:S05]  /*a260*/  @!P0 NANOSLEEP.SYNCS 0x989680 ;  /* 0x009896800000895d */ /* 0x004fea0003900000 */
[----:B------:R-:W2:Y:S02]  /*a270*/  @!P0 SYNCS.PHASECHK.TRANS64 P0, [R3+URZ+0xa0], R0 ;  /* 0x0000a000030085a7 */ /* 0x000ea400080010ff */
[----:B--2---:R-:W-:Y:S05]  /*a280*/  @!P0 BRA `(.L_x_91) ;  /* 0xfffffffc00f08947 */ /* 0x004fea000383ffff */
[----:B------:R-:W-:Y:S05]  /*a290*/  BRA `(.L_x_178) ;  /* 0xffffffb000547947 */ /* 0x000fea000383ffff */
.L_x_102:
[----:B--2---:R2:W1:Y:S02]  /*a2a0*/  SYNCS.PHASECHK.TRANS64.TRYWAIT P1, [R2+URZ+0x50], R3 ;  /* 0x00005003020075a7 */ /* 0x00446400080211ff */
[----:B-1----:R-:W-:Y:S05]  /*a2b0*/  @!P1 NANOSLEEP.SYNCS 0x989680 ;  /* 0x009896800000995d */ /* 0x002fea0003900000 */
[----:B------:R-:W1:Y:S02]  /*a2c0*/  @!P1 SYNCS.PHASECHK.TRANS64 P1, [R2+URZ+0x50], R3 ;  /* 0x00005003020095a7 */ /* 0x000e6400080210ff */
[----:B-1----:R-:W-:Y:S05]  /*a2d0*/  @!P1 BRA `(.L_x_102) ;  /* 0xfffffffc00f09947 */ /* 0x002fea000383ffff */
[----:B------:R-:W-:Y:S05]  /*a2e0*/  BRA `(.L_x_101) ;  /* 0xffffffbc00cc7947 */ /* 0x000fea000383ffff */
.L_x_104:
[----:B--2---:R2:W4:Y:S02]  /*a2f0*/  SYNCS.PHASECHK.TRANS64.TRYWAIT P0, [R71+URZ+0xc0], R4 ;  /* 0x0000c004470075a7 */ /* 0x00452400080011ff */
[----:B----4-:R-:W-:Y:S05]  /*a300*/  @!P0 NANOSLEEP.SYNCS 0x989680 ;  /* 0x009896800000895d */ /* 0x010fea0003900000 */
[----:B------:R-:W4:Y:S02]  /*a310*/  @!P0 SYNCS.PHASECHK.TRANS64 P0, [R71+URZ+0xc0], R4 ;  /* 0x0000c004470085a7 */ /* 0x000f2400080010ff */
[----:B----4-:R-:W-:Y:S05]  /*a320*/  @!P0 BRA `(.L_x_104) ;  /* 0xfffffffc00f08947 */ /* 0x010fea000383ffff */
[----:B------:R-:W-:Y:S05]  /*a330*/  BRA `(.L_x_103) ;  /* 0xffffffc0001c7947 */ /* 0x000fea000383ffff */
.L_x_112:
[----:B---3--:R3:W4:Y:S02]  /*a340*/  SYNCS.PHASECHK.TRANS64.TRYWAIT P0, [R112+URZ+0x50], R3 ;  /* 0x00005003700075a7 */ /* 0x00872400080011ff */
[----:B----4-:R-:W-:Y:S05]  /*a350*/  @!P0 NANOSLEEP.SYNCS 0x989680 ;  /* 0x009896800000895d */ /* 0x010fea0003900000 */
[----:B------:R-:W4:Y:S02]  /*a360*/  @!P0 SYNCS.PHASECHK.TRANS64 P0, [R112+URZ+0x50], R3 ;  /* 0x00005003700085a7 */ /* 0x000f2400080010ff */
[----:B----4-:R-:W-:Y:S05]  /*a370*/  @!P0 BRA `(.L_x_112) ;  /* 0xfffffffc00f08947 */ /* 0x010fea000383ffff */
[----:B------:R-:W-:Y:S05]  /*a380*/  BRA `(.L_x_111) ;  /* 0xffffffcc00107947 */ /* 0x000fea000383ffff */
.L_x_120:
[----:B---3--:R3:W4:Y:S02]  /*a390*/  SYNCS.PHASECHK.TRANS64.TRYWAIT P0, [R112+URZ+0x50], R5 ;  /* 0x00005005700075a7 */ /* 0x00872400080011ff */
[----:B----4-:R-:W-:Y:S05]  /*a3a0*/  @!P0 NANOSLEEP.SYNCS 0x989680 ;  /* 0x009896800000895d */ /* 0x010fea0003900000 */
[----:B------:R-:W4:Y:S02]  /*a3b0*/  @!P0 SYNCS.PHASECHK.TRANS64 P0, [R112+URZ+0x50], R5 ;  /* 0x00005005700085a7 */ /* 0x000f2400080010ff */
[----:B----4-:R-:W-:Y:S05]  /*a3c0*/  @!P0 BRA `(.L_x_120) ;  /* 0xfffffffc00f08947 */ /* 0x010fea000383ffff */
[----:B------:R-:W-:Y:S05]  /*a3d0*/  BRA `(.L_x_119) ;  /* 0xffffffd800507947 */ /* 0x000fea000383ffff */
.L_x_128:
[----:B---3--:R3:W4:Y:S02]  /*a3e0*/  SYNCS.PHASECHK.TRANS64.TRYWAIT P0, [R102+URZ+0x50], R3 ;  /* 0x00005003660075a7 */ /* 0x00872400080011ff */
[----:B----4-:R-:W-:Y:S05]  /*a3f0*/  @!P0 NANOSLEEP.SYNCS 0x989680 ;  /* 0x009896800000895d */ /* 0x010fea0003900000 */
[----:B------:R-:W4:Y:S02]  /*a400*/  @!P0 SYNCS.PHASECHK.TRANS64 P0, [R102+URZ+0x50], R3 ;  /* 0x00005003660085a7 */ /* 0x000f2400080010ff */
[----:B----4-:R-:W-:Y:S05]  /*a410*/  @!P0 BRA `(.L_x_128) ;  /* 0xfffffffc00f08947 */ /* 0x010fea000383ffff */
[----:B------:R-:W-:Y:S05]  /*a420*/  BRA `(.L_x_127) ;  /* 0xffffffe4009c7947 */ /* 0x000fea000383ffff */
        .weak           $__internal_0_$__cuda_sm10x_tcgen05_guardrail_trap_col_being_dealloced_not_returned_by_alloc
        .type           $__internal_0_$__cuda_sm10x_tcgen05_guardrail_trap_col_being_dealloced_not_returned_by_alloc,@function
        .size           $__internal_0_$__cuda_sm10x_tcgen05_guardrail_trap_col_being_dealloced_not_returned_by_alloc,($__internal_1_$__cuda_sm10x_tcgen05_guardrail_trap_phase_invalid_during_alloc - $__internal_0_$__cuda_sm10x_tcgen05_guardrail_trap_col_being_dealloced_not_returned_by_alloc)
$__internal_0_$__cuda_sm10x_tcgen05_guardrail_trap_col_being_dealloced_not_returned_by_alloc:
[----:B------:R-:W-:Y:S05]  /*a430*/  BPT.TRAP 0x1 ;  /* 0x000000040000795c */ /* 0x000fea0000300000 */
[----:B------:R-:W-:-:S04]  /*a440*/  HFMA2 R3, -RZ, RZ, 0, 0 ;  /* 0x00000000ff037431 */ /* 0x000fc800000001ff */
[----:B------:R-:W-:Y:S05]  /*a450*/  RET.REL.NODEC R2 `(_ZN7cutlass13device_kernelINS_4gemm6kernel13GemmUniversalIN4cute5tupleIJiiiiEEENS1_10collective13CollectiveMmaINS1_35MainloopSm100TmaUmmaWarpSpecializedILi5ELi2ELi4ENS5_IJNS4_1CILi2EEENSA_ILi1EEESC_EEEEENS5_IJNSA_ILi64EEENSA_ILi256EEENSA_ILi128EEEEEENS_12float_e5m2_tENS5_IJlSC_lEEESJ_SK_NS4_8TiledMMAINS4_8MMA_AtomIJNS4_10MMA_TraitsINS4_19SM100_MMA_F8F6F4_SSEJSJ_SJ_fSF_SG_NS4_17integral_constantINS4_4UMMA5MajorELSR_0EEESS_NSP_INSQ_7ScaleInELST_0EEESU_EEEEEENS4_6LayoutINS5_IJSC_SC_SC_EEENS5_IJNSA_ILi0EEESZ_SZ_EEEEENS5_IJNS4_10UnderscoreES12_S12_EEEEENS4_13SM90_TMA_LOADENS4_14ComposedLayoutINS4_7SwizzleILi3ELi4ELi3EEENS4_18smem_ptr_flag_bitsILi8EEENSX_INS5_IJNSA_ILi8EEESH_EEENS5_IJSH_SC_EEEEEEEvNS4_8identityENS4_23SM90_TMA_LOAD_MULTICASTES1F_vS1G_EENS_8epilogue10collective18CollectiveEpilogueINS1J_23Sm100TmaWarpSpecializedILi4ELi2ELi32ELb0ELb0EEEJSI_NS5_IJNSX_ISF_SC_EES1O_EEESJ_SK_SJ_SK_NS1J_6fusion15FusionCallbacksIS1N_NS1Q_17LinearCombinationISJ_fSJ_fLNS_15FloatRoundStyleE2EEESI_S1P_JEEENS4_5SM1004TMEM4LOAD26SM100_TMEM_LOAD_16dp32b32xES15_NS16_INS17_ILi2ELi4ELi3EEES1A_NSX_INS5_IJS1B_SF_EEENS5_IJSF_SC_EEEEEEENS4_39AutoVectorizingCopyWithAssumedAlignmentILi128EEENS4_14SM90_TMA_STOREES24_S26_S26_EEEvvEEEEvNT_6ParamsE) ;  /* 0xffffff5802e87950 */ /* 0x000fea0003c3ffff */
        .weak           $__internal_1_$__cuda_sm10x_tcgen05_guardrail_trap_phase_invalid_during_alloc
        .type           $__internal_1_$__cuda_sm10x_tcgen05_guardrail_trap_phase_invalid_during_alloc,@function
        .size           $__internal_1_$__cuda_sm10x_tcgen05_guardrail_trap_phase_invalid_during_alloc,($__internal_2_$__cuda_sm10x_tcgen05_guardrail_trap_unallocated_columns_being_dealloced - $__internal_1_$__cuda_sm10x_tcgen05_guardrail_trap_phase_invalid_during_alloc)
$__internal_1_$__cuda_sm10x_tcgen05_guardrail_trap_phase_invalid_during_alloc:
[----:B------:R-:W-:Y:S05]  /*a460*/  BPT.TRAP 0x1 ;  /* 0x000000040000795c */ /* 0x000fea0000300000 */
[----:B------:R-:W-:-:S04]  /*a470*/  MOV R5, 0x0 ;  /* 0x0000000000057802 */ /* 0x000fc80000000f00 */
[----:B------:R-:W-:Y:S05]  /*a480*/  RET.REL.NODEC R4 `(_ZN7cutlass13device_kernelINS_4gemm6kernel13GemmUniversalIN4cute5tupleIJiiiiEEENS1_10collective13CollectiveMmaINS1_35MainloopSm100TmaUmmaWarpSpecializedILi5ELi2ELi4ENS5_IJNS4_1CILi2EEENSA_ILi1EEESC_EEEEENS5_IJNSA_ILi64EEENSA_ILi256EEENSA_ILi128EEEEEENS_12float_e5m2_tENS5_IJlSC_lEEESJ_SK_NS4_8TiledMMAINS4_8MMA_AtomIJNS4_10MMA_TraitsINS4_19SM100_MMA_F8F6F4_SSEJSJ_SJ_fSF_SG_NS4_17integral_constantINS4_4UMMA5MajorELSR_0EEESS_NSP_INSQ_7ScaleInELST_0EEESU_EEEEEENS4_6LayoutINS5_IJSC_SC_SC_EEENS5_IJNSA_ILi0EEESZ_SZ_EEEEENS5_IJNS4_10UnderscoreES12_S12_EEEEENS4_13SM90_TMA_LOADENS4_14ComposedLayoutINS4_7SwizzleILi3ELi4ELi3EEENS4_18smem_ptr_flag_bitsILi8EEENSX_INS5_IJNSA_ILi8EEESH_EEENS5_IJSH_SC_EEEEEEEvNS4_8identityENS4_23SM90_TMA_LOAD_MULTICASTES1F_vS1G_EENS_8epilogue10collective18CollectiveEpilogueINS1J_23Sm100TmaWarpSpecializedILi4ELi2ELi32ELb0ELb0EEEJSI_NS5_IJNSX_ISF_SC_EES1O_EEESJ_SK_SJ_SK_NS1J_6fusion15FusionCallbacksIS1N_NS1Q_17LinearCombinationISJ_fSJ_fLNS_15FloatRoundStyleE2EEESI_S1P_JEEENS4_5SM1004TMEM4LOAD26SM100_TMEM_LOAD_16dp32b32xES15_NS16_INS17_ILi2ELi4ELi3EEES1A_NSX_INS5_IJS1B_SF_EEENS5_IJSF_SC_EEEEEEENS4_39AutoVectorizingCopyWithAssumedAlignmentILi128EEENS4_14SM90_TMA_STOREES24_S26_S26_EEEvvEEEEvNT_6ParamsE) ;  /* 0xffffff5804dc7950 */ /* 0x000fea0003c3ffff */
        .weak           $__internal_2_$__cuda_sm10x_tcgen05_guardrail_trap_unallocated_columns_being_dealloced
        .type           $__internal_2_$__cuda_sm10x_tcgen05_guardrail_trap_unallocated_columns_being_dealloced,@function
        .size           $__internal_2_$__cuda_sm10x_tcgen05_guardrail_trap_unallocated_columns_being_dealloced,(.L_x_180 - $__internal_2_$__cuda_sm10x_tcgen05_guardrail_trap_unallocated_columns_being_dealloced)
$__internal_2_$__cuda_sm10x_tcgen05_guardrail_trap_unallocated_columns_being_dealloced:
[----:B------:R-:W-:Y:S05]  /*a490*/  BPT.TRAP 0x1 ;  /* 0x000000040000795c */ /* 0x000fea0000300000 */
[----:B------:R-:W-:-:S04]  /*a4a0*/  HFMA2 R3, -RZ, RZ, 0, 0 ;  /* 0x00000000ff037431 */ /* 0x000fc800000001ff */
[----:B------:R-:W-:Y:S05]  /*a4b0*/  RET.REL.NODEC R2 `(_ZN7cutlass13device_kernelINS_4gemm6kernel13GemmUniversalIN4cute5tupleIJiiiiEEENS1_10collective13CollectiveMmaINS1_35MainloopSm100TmaUmmaWarpSpecializedILi5ELi2ELi4ENS5_IJNS4_1CILi2EEENSA_ILi1EEESC_EEEEENS5_IJNSA_ILi64EEENSA_ILi256EEENSA_ILi128EEEEEENS_12float_e5m2_tENS5_IJlSC_lEEESJ_SK_NS4_8TiledMMAINS4_8MMA_AtomIJNS4_10MMA_TraitsINS4_19SM100_MMA_F8F6F4_SSEJSJ_SJ_fSF_SG_NS4_17integral_constantINS4_4UMMA5MajorELSR_0EEESS_NSP_INSQ_7ScaleInELST_0EEESU_EEEEEENS4_6LayoutINS5_IJSC_SC_SC_EEENS5_IJNSA_ILi0EEESZ_SZ_EEEEENS5_IJNS4_10UnderscoreES12_S12_EEEEENS4_13SM90_TMA_LOADENS4_14ComposedLayoutINS4_7SwizzleILi3ELi4ELi3EEENS4_18smem_ptr_flag_bitsILi8EEENSX_INS5_IJNSA_ILi8EEESH_EEENS5_IJSH_SC_EEEEEEEvNS4_8identityENS4_23SM90_TMA_LOAD_MULTICASTES1F_vS1G_EENS_8epilogue10collective18CollectiveEpilogueINS1J_23Sm100TmaWarpSpecializedILi4ELi2ELi32ELb0ELb0EEEJSI_NS5_IJNSX_ISF_SC_EES1O_EEESJ_SK_SJ_SK_NS1J_6fusion15FusionCallbacksIS1N_NS1Q_17LinearCombinationISJ_fSJ_fLNS_15FloatRoundStyleE2EEESI_S1P_JEEENS4_5SM1004TMEM4LOAD26SM100_TMEM_LOAD_16dp32b32xES15_NS16_INS17_ILi2ELi4ELi3EEES1A_NSX_INS5_IJS1B_SF_EEENS5_IJSF_SC_EEEEEEENS4_39AutoVectorizingCopyWithAssumedAlignmentILi128EEENS4_14SM90_TMA_STOREES24_S26_S26_EEEvvEEEEvNT_6ParamsE) ;  /* 0xffffff5802d07950 */ /* 0x000fea0003c3ffff */
.L_x_179:
[----:B------:R-:W-:-:S00]  /*a4c0*/  BRA `(.L_x_179) ;  /* 0xfffffffc00fc7947 */ /* 0x000fc0000383ffff */
[----:B------:R-:W-:-:S00]  /*a4d0*/  NOP ;  /* 0x0000000000007918 */ /* 0x000fc00000000000 */
        /* <DEDUP_REMOVED lines=10> */
.L_x_180:


//--------------------- .nv.global.init           --------------------------
	.section	.nv.global.init,"aw",@progbits
.nv.global.init:
	.type		$str$27,@object
	.size		$str$27,($str$28 - $str$27)
$str$27:
        /*0000*/ 	.byte	0x28, 0x61, 0x64, 0x64, 0x72, 0x65, 0x73, 0x73, 0x20, 0x26, 0x20, 0x6d, 0x61, 0x73, 0x6b, 0x29
        /*0010*/ 	.byte	0x20, 0x3d, 0x3d, 0x20, 0x30, 0x00
	.type		$str$28,@object
	.size		$str$28,($str$26 - $str$28)
$str$28:
        /*0016*/ 	.byte	0x2f, 0x74, 0x6d, 0x70, 0x2f, 0x63, 0x75, 0x74, 0x6c, 0x61, 0x73, 0x73, 0x5f, 0x73, 0x77, 0x65
        /*0026*/ 	.byte	0x65, 0x70, 0x5f, 0x73, 0x72, 0x63, 0x2f, 0x69, 0x6e, 0x63, 0x6c, 0x75, 0x64, 0x65, 0x2f, 0x63
        /*0036*/ 	.byte	0x75, 0x74, 0x65, 0x2f, 0x70, 0x6f, 0x69, 0x6e, 0x74, 0x65, 0x72, 0x5f, 0x66, 0x6c, 0x61, 0x67
        /*0046*/ 	.byte	0x67, 0x65, 0x64, 0x2e, 0x68, 0x70, 0x70, 0x00
	.type		$str$26,@object
	.size		$str$26,($str$25 - $str$26)
$str$26:
        /*004e*/ 	.byte	0x2f, 0x74, 0x6d, 0x70, 0x2f, 0x63, 0x75, 0x74, 0x6c, 0x61, 0x73, 0x73, 0x5f, 0x73, 0x77, 0x65
        /*005e*/ 	.byte	0x65, 0x70, 0x5f, 0x73, 0x72, 0x63, 0x2f, 0x69, 0x6e, 0x63, 0x6c, 0x75, 0x64, 0x65, 0x2f, 0x63
        /*006e*/ 	.byte	0x75, 0x74, 0x65, 0x2f, 0x61, 0x74, 0x6f, 0x6d, 0x2f, 0x63, 0x6f, 0x70, 0x79, 0x5f, 0x74, 0x72
        /*007e*/ 	.byte	0x61, 0x69, 0x74, 0x73, 0x5f, 0x73, 0x6d, 0x31, 0x30, 0x30, 0x2e, 0x68, 0x70, 0x70, 0x00
	.type		$str$25,@object
	.size		$str$25,(__unnamed_1 - $str$25)
$str$25:
        /*008d*/ 	.byte	0x28, 0x28, 0x75, 0x69, 0x6e, 0x74, 0x33, 0x32, 0x5f, 0x74, 0x28, 0x74, 0x68, 0x72, 0x65, 0x61
        /*009d*/ 	.byte	0x64, 0x49, 0x64, 0x78, 0x2e, 0x78, 0x29, 0x20, 0x2f, 0x20, 0x33, 0x32, 0x29, 0x20, 0x25, 0x20
        /*00ad*/ 	.byte	0x34, 0x29, 0x20, 0x3d, 0x3d, 0x20, 0x28, 0x28, 0x28, 0x74, 0x6d, 0x65, 0x6d, 0x5f, 0x61, 0x64
        /*00bd*/ 	.byte	0x64, 0x72, 0x20, 0x3e, 0x3e, 0x20, 0x31, 0x36, 0x29, 0x20, 0x2f, 0x20, 0x33, 0x32, 0x29, 0x20
        /*00cd*/ 	.byte	0x25, 0x20, 0x34, 0x29, 0x00
	.type		__unnamed_1,@object
	.size		__unnamed_1,(__unnamed_2 - __unnamed_1)
__unnamed_1:
        /*00d2*/ 	.byte	0x61, 0x75, 0x74, 0x6f, 0x20, 0x63, 0x75, 0x74, 0x65, 0x3a, 0x3a, 0x61, 0x73, 0x5f, 0x70, 0x6f
        /* <DEDUP_REMOVED lines=24> */
        /*0262*/ 	.byte	0x3c, 0x34, 0x30, 0x39, 0x36, 0x3e, 0x3e, 0x3e, 0x3e, 0x5d, 0x00
	.type		__unnamed_2,@object
	.size		__unnamed_2,(__unnamed_3 - __unnamed_2)
__unnamed_2:
        /* <DEDUP_REMOVED lines=26> */
	.type		__unnamed_3,@object
	.size		__unnamed_3,(.L_3 - __unnamed_3)
__unnamed_3:
        /* <DEDUP_REMOVED lines=40> */
        /*0688*/ 	.byte	0x74, 0x65, 0x3a, 0x3a, 0x43, 0x3c, 0x30, 0x3e, 0x3e, 0x3e, 0x3e, 0x5d, 0x00
.L_3:


//--------------------- .nv.shared._ZN7cutlass13device_kernelINS_4gemm6kernel13GemmUniversalIN4cute5tupleIJiiiiEEENS1_10collective13CollectiveMmaINS1_35MainloopSm100TmaUmmaWarpSpecializedILi5ELi2ELi4ENS5_IJNS4_1CILi2EEENSA_ILi1EEESC_EEEEENS5_IJNSA_ILi64EEENSA_ILi256EEENSA_ILi128EEEEEENS_12float_e5m2_tENS5_IJlSC_lEEESJ_SK_NS4_8TiledMMAINS4_8MMA_AtomIJNS4_10MMA_TraitsINS4_19SM100_MMA_F8F6F4_SSEJSJ_SJ_fSF_SG_NS4_17integral_constantINS4_4UMMA5MajorELSR_0EEESS_NSP_INSQ_7ScaleInELST_0EEESU_EEEEEENS4_6LayoutINS5_IJSC_SC_SC_EEENS5_IJNSA_ILi0EEESZ_SZ_EEEEENS5_IJNS4_10UnderscoreES12_S12_EEEEENS4_13SM90_TMA_LOADENS4_14ComposedLayoutINS4_7SwizzleILi3ELi4ELi3EEENS4_18smem_ptr_flag_bitsILi8EEENSX_INS5_IJNSA_ILi8EEESH_EEENS5_IJSH_SC_EEEEEEEvNS4_8identityENS4_23SM90_TMA_LOAD_MULTICASTES1F_vS1G_EENS_8epilogue10collective18CollectiveEpilogueINS1J_23Sm100TmaWarpSpecializedILi4ELi2ELi32ELb0ELb0EEEJSI_NS5_IJNSX_ISF_SC_EES1O_EEESJ_SK_SJ_SK_NS1J_6fusion15FusionCallbacksIS1N_NS1Q_17LinearCombinationISJ_fSJ_fLNS_15FloatRoundStyleE2EEESI_S1P_JEEENS4_5SM1004TMEM4LOAD26SM100_TMEM_LOAD_16dp32b32xES15_NS16_INS17_ILi2ELi4ELi3EEES1A_NSX_INS5_IJS1B_SF_EEENS5_IJSF_SC_EEEEEEENS4_39AutoVectorizingCopyWithAssumedAlignmentILi128EEENS4_14SM90_TMA_STOREES24_S26_S26_EEEvvEEEEvNT_6ParamsE --------------------------
	.section	.nv.shared._ZN7cutlass13device_kernelINS_4gemm6kernel13GemmUniversalIN4cute5tupleIJiiiiEEENS1_10collective13CollectiveMmaINS1_35MainloopSm100TmaUmmaWarpSpecializedILi5ELi2ELi4ENS5_IJNS4_1CILi2EEENSA_ILi1EEESC_EEEEENS5_IJNSA_ILi64EEENSA_ILi256EEENSA_ILi128EEEEEENS_12float_e5m2_tENS5_IJlSC_lEEESJ_SK_NS4_8TiledMMAINS4_8MMA_AtomIJNS4_10MMA_TraitsINS4_19SM100_MMA_F8F6F4_SSEJSJ_SJ_fSF_SG_NS4_17integral_constantINS4_4UMMA5MajorELSR_0EEESS_NSP_INSQ_7ScaleInELST_0EEESU_EEEEEENS4_6LayoutINS5_IJSC_SC_SC_EEENS5_IJNSA_ILi0EEESZ_SZ_EEEEENS5_IJNS4_10UnderscoreES12_S12_EEEEENS4_13SM90_TMA_LOADENS4_14ComposedLayoutINS4_7SwizzleILi3ELi4ELi3EEENS4_18smem_ptr_flag_bitsILi8EEENSX_INS5_IJNSA_ILi8EEESH_EEENS5_IJSH_SC_EEEEEEEvNS4_8identityENS4_23SM90_TMA_LOAD_MULTICASTES1F_vS1G_EENS_8epilogue10collective18CollectiveEpilogueINS1J_23Sm100TmaWarpSpecializedILi4ELi2ELi32ELb0ELb0EEEJSI_NS5_IJNSX_ISF_SC_EES1O_EEESJ_SK_SJ_SK_NS1J_6fusion15FusionCallbacksIS1N_NS1Q_17LinearCombinationISJ_fSJ_fLNS_15FloatRoundStyleE2EEESI_S1P_JEEENS4_5SM1004TMEM4LOAD26SM100_TMEM_LOAD_16dp32b32xES15_NS16_INS17_ILi2ELi4ELi3EEES1A_NSX_INS5_IJS1B_SF_EEENS5_IJSF_SC_EEEEEEENS4_39AutoVectorizingCopyWithAssumedAlignmentILi128EEENS4_14SM90_TMA_STOREES24_S26_S26_EEEvvEEEEvNT_6ParamsE,"aw",@nobits
	.sectionflags	@""
	.align	16
	.zero		1024


//--------------------- .nv.shared.reserved.0     --------------------------
	.section	.nv.shared.reserved.0,"aw",@nobits
	.weak		__nv_reservedSMEM_offset_0_alias
	.size		__nv_reservedSMEM_offset_0_alias, 0, 64
	.other		__nv_reservedSMEM_offset_0_alias,@"STO_CUDA_RESERVED_SHARED STV_DEFAULT"
__nv_reservedSMEM_offset_0_alias:
	.zero		0
.nv.shared.reserved.0:
	.zero		64
	.weak		__nv_reservedSMEM_tcgen05_partition
	.type		__nv_reservedSMEM_tcgen05_partition,@object
	.size		__nv_reservedSMEM_tcgen05_partition,(.L_0 - __nv_reservedSMEM_tcgen05_partition)
__nv_reservedSMEM_tcgen05_partition:
	.zero		32
.L_0:


//--------------------- .nv.global                --------------------------
	.section	.nv.global,"aw",@nobits
.nv.global:
	.type		_ZN40_INTERNAL_3efe08e2_4_k_cu_f6f40a04_107574cute1_E,@object
	.size		_ZN40_INTERNAL_3efe08e2_4_k_cu_f6f40a04_107574cute1_E,(_ZN40_INTERNAL_3efe08e2_4_k_cu_f6f40a04_107574cuda3std3__45__cpo6cbeginE - _ZN40_INTERNAL_3efe08e2_4_k_cu_f6f40a04_107574cute1_E)
_ZN40_INTERNAL_3efe08e2_4_k_cu_f6f40a04_107574cute1_E:
	.zero		1
	.type		_ZN40_INTERNAL_3efe08e2_4_k_cu_f6f40a04_107574cuda3std3__45__cpo6cbeginE,@object
	.size		_ZN40_INTERNAL_3efe08e2_4_k_cu_f6f40a04_107574cuda3std3__45__cpo6cbeginE,(_ZN40_INTERNAL_3efe08e2_4_k_cu_f6f40a04_107574cuda3std3__48in_placeE - _ZN40_INTERNAL_3efe08e2_4_k_cu_f6f40a04_107574cuda3std3__45__cpo6cbeginE)
_ZN40_INTERNAL_3efe08e2_4_k_cu_f6f40a04_107574cuda3std3__45__cpo6cbeginE:
	.zero		1
	.type		_ZN40_INTERNAL_3efe08e2_4_k_cu_f6f40a04_107574cuda3std3__48in_placeE,@object
	.size		_ZN40_INTERNAL_3efe08e2_4_k_cu_f6f40a04_107574cuda3std3__48in_placeE,(_ZN40_INTERNAL_3efe08e2_4_k_cu_f6f40a04_107574cuda3std6ranges3__45__cpo9iter_moveE - _ZN40_INTERNAL_3efe08e2_4_k_cu_f6f40a04_107574cuda3std3__48in_placeE)
_ZN40_INTERNAL_3efe08e2_4_k_cu_f6f40a04_107574cuda3std3__48in_placeE:
	.zero		1
	.type		_ZN40_INTERNAL_3efe08e2_4_k_cu_f6f40a04_107574cuda3std6ranges3__45__cpo9iter_moveE,@object
	.size		_ZN40_INTERNAL_3efe08e2_4_k_cu_f6f40a04_107574cuda3std6ranges3__45__cpo9iter_moveE,(_ZN40_INTERNAL_3efe08e2_4_k_cu_f6f40a04_107574cuda3std3__45__cpo5beginE - _ZN40_INTERNAL_3efe08e2_4_k_cu_f6f40a04_107574cuda3std6ranges3__45__cpo9iter_moveE)
_ZN40_INTERNAL_3efe08e2_4_k_cu_f6f40a04_107574cuda3std6ranges3__45__cpo9iter_moveE:
	.zero		1
	.type		_ZN40_INTERNAL_3efe08e2_4_k_cu_f6f40a04_107574cuda3std3__45__cpo5beginE,@object
	.size		_ZN40_INTERNAL_3efe08e2_4_k_cu_f6f40a04_107574cuda3std3__45__cpo5beginE,(_ZN40_INTERNAL_3efe08e2_4_k_cu_f6f40a04_107574cuda3std3__442_GLOBAL__N__3efe08e2_4_k_cu_f6f40a04_107576ignoreE - _ZN40_INTERNAL_3efe08e2_4_k_cu_f6f40a04_107574cuda3std3__45__cpo5beginE)
_ZN40_INTERNAL_3efe08e2_4_k_cu_f6f40a04_107574cuda3std3__45__cpo5beginE:
	.zero		1
	.type		_ZN40_INTERNAL_3efe08e2_4_k_cu_f6f40a04_107574cuda3std3__442_GLOBAL__N__3efe08e2_4_k_cu_f6f40a04_107576ignoreE,@object
	.size		_ZN40_INTERNAL_3efe08e2_4_k_cu_f6f40a04_107574cuda3std3__442_GLOBAL__N__3efe08e2_4_k_cu_f6f40a04_107576ignoreE,(_ZN40_INTERNAL_3efe08e2_4_k_cu_f6f40a04_107574cute7productE - _ZN40_INTERNAL_3efe08e2_4_k_cu_f6f40a04_107574cuda3std3__442_GLOBAL__N__3efe08e2_4_k_cu_f6f40a04_107576ignoreE)
_ZN40_INTERNAL_3efe08e2_4_k_cu_f6f40a04_107574cuda3std3__442_GLOBAL__N__3efe08e2_4_k_cu_f6f40a04_107576ignoreE:
	.zero		1
	.type		_ZN40_INTERNAL_3efe08e2_4_k_cu_f6f40a04_107574cute7productE,@object
	.size		_ZN40_INTERNAL_3efe08e2_4_k_cu_f6f40a04_107574cute7productE,(_ZN40_INTERNAL_3efe08e2_4_k_cu_f6f40a04_107574cuda3std3__45__cpo3endE - _ZN40_INTERNAL_3efe08e2_4_k_cu_f6f40a04_107574cute7productE)
_ZN40_INTERNAL_3efe08e2_4_k_cu_f6f40a04_107574cute7productE:
	.zero		1
	.type		_ZN40_INTERNAL_3efe08e2_4_k_cu_f6f40a04_107574cuda3std3__45__cpo3endE,@object
	.size		_ZN40_INTERNAL_3efe08e2_4_k_cu_f6f40a04_107574cuda3std3__45__cpo3endE,(_ZN40_INTERNAL_3efe08e2_4_k_cu_f6f40a04_107574cuda3std3__419piecewise_constructE - _ZN40_INTERNAL_3efe08e2_4_k_cu_f6f40a04_107574cuda3std3__45__cpo3endE)
_ZN40_INTERNAL_3efe08e2_4_k_cu_f6f40a04_107574cuda3std3__45__cpo3endE:
	.zero		1
	.type		_ZN40_INTERNAL_3efe08e2_4_k_cu_f6f40a04_107574cuda3std3__419piecewise_constructE,@object
	.size		_ZN40_INTERNAL_3efe08e2_4_k_cu_f6f40a04_107574cuda3std3__419piecewise_constructE,(_ZN40_INTERNAL_3efe08e2_4_k_cu_f6f40a04_107574cuda3std3__45__cpo4cendE - _ZN40_INTERNAL_3efe08e2_4_k_cu_f6f40a04_107574cuda3std3__419piecewise_constructE)
_ZN40_INTERNAL_3efe08e2_4_k_cu_f6f40a04_107574cuda3std3__419piecewise_constructE:
	.zero		1
	.type		_ZN40_INTERNAL_3efe08e2_4_k_cu_f6f40a04_107574cuda3std3__45__cpo4cendE,@object
	.size		_ZN40_INTERNAL_3efe08e2_4_k_cu_f6f40a04_107574cuda3std3__45__cpo4cendE,(_ZN40_INTERNAL_3efe08e2_4_k_cu_f6f40a04_107574cuda3std6ranges3__45__cpo4swapE - _ZN40_INTERNAL_3efe08e2_4_k_cu_f6f40a04_107574cuda3std3__45__cpo4cendE)
_ZN40_INTERNAL_3efe08e2_4_k_cu_f6f40a04_107574cuda3std3__45__cpo4cendE:
	.zero		1
	.type		_ZN40_INTERNAL_3efe08e2_4_k_cu_f6f40a04_107574cuda3std6ranges3__45__cpo4swapE,@object
	.size		_ZN40_INTERNAL_3efe08e2_4_k_cu_f6f40a04_107574cuda3std6ranges3__45__cpo4swapE,(.L_11 - _ZN40_INTERNAL_3efe08e2_4_k_cu_f6f40a04_107574cuda3std6ranges3__45__cpo4swapE)
_ZN40_INTERNAL_3efe08e2_4_k_cu_f6f40a04_107574cuda3std6ranges3__45__cpo4swapE:
	.zero		1
.L_11:


//--------------------- .nv.constant0._ZN7cutlass13device_kernelINS_4gemm6kernel13GemmUniversalIN4cute5tupleIJiiiiEEENS1_10collective13CollectiveMmaINS1_35MainloopSm100TmaUmmaWarpSpecializedILi5ELi2ELi4ENS5_IJNS4_1CILi2EEENSA_ILi1EEESC_EEEEENS5_IJNSA_ILi64EEENSA_ILi256EEENSA_ILi128EEEEEENS_12float_e5m2_tENS5_IJlSC_lEEESJ_SK_NS4_8TiledMMAINS4_8MMA_AtomIJNS4_10MMA_TraitsINS4_19SM100_MMA_F8F6F4_SSEJSJ_SJ_fSF_SG_NS4_17integral_constantINS4_4UMMA5MajorELSR_0EEESS_NSP_INSQ_7ScaleInELST_0EEESU_EEEEEENS4_6LayoutINS5_IJSC_SC_SC_EEENS5_IJNSA_ILi0EEESZ_SZ_EEEEENS5_IJNS4_10UnderscoreES12_S12_EEEEENS4_13SM90_TMA_LOADENS4_14ComposedLayoutINS4_7SwizzleILi3ELi4ELi3EEENS4_18smem_ptr_flag_bitsILi8EEENSX_INS5_IJNSA_ILi8EEESH_EEENS5_IJSH_SC_EEEEEEEvNS4_8identityENS4_23SM90_TMA_LOAD_MULTICASTES1F_vS1G_EENS_8epilogue10collective18CollectiveEpilogueINS1J_23Sm100TmaWarpSpecializedILi4ELi2ELi32ELb0ELb0EEEJSI_NS5_IJNSX_ISF_SC_EES1O_EEESJ_SK_SJ_SK_NS1J_6fusion15FusionCallbacksIS1N_NS1Q_17LinearCombinationISJ_fSJ_fLNS_15FloatRoundStyleE2EEESI_S1P_JEEENS4_5SM1004TMEM4LOAD26SM100_TMEM_LOAD_16dp32b32xES15_NS16_INS17_ILi2ELi4ELi3EEES1A_NSX_INS5_IJS1B_SF_EEENS5_IJSF_SC_EEEEEEENS4_39AutoVectorizingCopyWithAssumedAlignmentILi128EEENS4_14SM90_TMA_STOREES24_S26_S26_EEEvvEEEEvNT_6ParamsE --------------------------
	.section	.nv.constant0._ZN7cutlass13device_kernelINS_4gemm6kernel13GemmUniversalIN4cute5tupleIJiiiiEEENS1_10collective13CollectiveMmaINS1_35MainloopSm100TmaUmmaWarpSpecializedILi5ELi2ELi4ENS5_IJNS4_1CILi2EEENSA_ILi1EEESC_EEEEENS5_IJNSA_ILi64EEENSA_ILi256EEENSA_ILi128EEEEEENS_12float_e5m2_tENS5_IJlSC_lEEESJ_SK_NS4_8TiledMMAINS4_8MMA_AtomIJNS4_10MMA_TraitsINS4_19SM100_MMA_F8F6F4_SSEJSJ_SJ_fSF_SG_NS4_17integral_constantINS4_4UMMA5MajorELSR_0EEESS_NSP_INSQ_7ScaleInELST_0EEESU_EEEEEENS4_6LayoutINS5_IJSC_SC_SC_EEENS5_IJNSA_ILi0EEESZ_SZ_EEEEENS5_IJNS4_10UnderscoreES12_S12_EEEEENS4_13SM90_TMA_LOADENS4_14ComposedLayoutINS4_7SwizzleILi3ELi4ELi3EEENS4_18smem_ptr_flag_bitsILi8EEENSX_INS5_IJNSA_ILi8EEESH_EEENS5_IJSH_SC_EEEEEEEvNS4_8identityENS4_23SM90_TMA_LOAD_MULTICASTES1F_vS1G_EENS_8epilogue10collective18CollectiveEpilogueINS1J_23Sm100TmaWarpSpecializedILi4ELi2ELi32ELb0ELb0EEEJSI_NS5_IJNSX_ISF_SC_EES1O_EEESJ_SK_SJ_SK_NS1J_6fusion15FusionCallbacksIS1N_NS1Q_17LinearCombinationISJ_fSJ_fLNS_15FloatRoundStyleE2EEESI_S1P_JEEENS4_5SM1004TMEM4LOAD26SM100_TMEM_LOAD_16dp32b32xES15_NS16_INS17_ILi2ELi4ELi3EEES1A_NSX_INS5_IJS1B_SF_EEENS5_IJSF_SC_EEEEEEENS4_39AutoVectorizingCopyWithAssumedAlignmentILi128EEENS4_14SM90_TMA_STOREES24_S26_S26_EEEvvEEEEvNT_6ParamsE,"a",@progbits
	.sectionflags	@""
	.align	4
.nv.constant0._ZN7cutlass13device_kernelINS_4gemm6kernel13GemmUniversalIN4cute5tupleIJiiiiEEENS1_10collective13CollectiveMmaINS1_35MainloopSm100TmaUmmaWarpSpecializedILi5ELi2ELi4ENS5_IJNS4_1CILi2EEENSA_ILi1EEESC_EEEEENS5_IJNSA_ILi64EEENSA_ILi256EEENSA_ILi128EEEEEENS_12float_e5m2_tENS5_IJlSC_lEEESJ_SK_NS4_8TiledMMAINS4_8MMA_AtomIJNS4_10MMA_TraitsINS4_19SM100_MMA_F8F6F4_SSEJSJ_SJ_fSF_SG_NS4_17integral_constantINS4_4UMMA5MajorELSR_0EEESS_NSP_INSQ_7ScaleInELST_0EEESU_EEEEEENS4_6LayoutINS5_IJSC_SC_SC_EEENS5_IJNSA_ILi0EEESZ_SZ_EEEEENS5_IJNS4_10UnderscoreES12_S12_EEEEENS4_13SM90_TMA_LOADENS4_14ComposedLayoutINS4_7SwizzleILi3ELi4ELi3EEENS4_18smem_ptr_flag_bitsILi8EEENSX_INS5_IJNSA_ILi8EEESH_EEENS5_IJSH_SC_EEEEEEEvNS4_8identityENS4_23SM90_TMA_LOAD_MULTICASTES1F_vS1G_EENS_8epilogue10collective18CollectiveEpilogueINS1J_23Sm100TmaWarpSpecializedILi4ELi2ELi32ELb0ELb0EEEJSI_NS5_IJNSX_ISF_SC_EES1O_EEESJ_SK_SJ_SK_NS1J_6fusion15FusionCallbacksIS1N_NS1Q_17LinearCombinationISJ_fSJ_fLNS_15FloatRoundStyleE2EEESI_S1P_JEEENS4_5SM1004TMEM4LOAD26SM100_TMEM_LOAD_16dp32b32xES15_NS16_INS17_ILi2ELi4ELi3EEES1A_NSX_INS5_IJS1B_SF_EEENS5_IJSF_SC_EEEEEEENS4_39AutoVectorizingCopyWithAssumedAlignmentILi128EEENS4_14SM90_TMA_STOREES24_S26_S26_EEEvvEEEEvNT_6ParamsE:
	.zero		2944


//--------------------- SYMBOLS --------------------------

	.type		.nv.reservedSmem.offset0,@object
	.size		.nv.reservedSmem.offset0,0x4
	.type		.nv.reservedSmem.cap,@object
	.size		.nv.reservedSmem.cap,0x4
	.type		__assertfail,@function
